//
// Generated by NVIDIA NVVM Compiler
//
// Compiler Build ID: CL-36424714
// Cuda compilation tools, release 13.0, V13.0.88
// Based on NVVM 20.0.0
//

.version 9.0
.target sm_100
.address_size 64

	// .globl	_Z25haversine_distance_kerneliPKdS0_S0_S0_Pd
.func  (.param .align 16 .b8 func_retval0[16]) __internal_trig_reduction_slowpathd
(
	.param .b64 __internal_trig_reduction_slowpathd_param_0
)
;
.func  (.param .b64 func_retval0) __internal_accurate_pow
(
	.param .b64 __internal_accurate_pow_param_0
)
;
.global .align 8 .b8 __cudart_i2opi_d[144] = {8, 93, 141, 31, 177, 95, 251, 107, 234, 146, 82, 138, 247, 57, 7, 61, 123, 241, 229, 235, 199, 186, 39, 117, 45, 234, 95, 158, 102, 63, 70, 79, 183, 9, 203, 39, 207, 126, 54, 109, 31, 109, 10, 90, 139, 17, 47, 239, 15, 152, 5, 222, 255, 151, 248, 31, 59, 40, 249, 189, 139, 95, 132, 156, 244, 57, 83, 131, 57, 214, 145, 57, 65, 126, 95, 180, 38, 112, 156, 233, 132, 68, 187, 46, 245, 53, 130, 232, 62, 167, 41, 177, 28, 235, 29, 254, 28, 146, 209, 9, 234, 46, 73, 6, 224, 210, 77, 66, 58, 110, 36, 183, 97, 197, 187, 222, 171, 99, 81, 254, 65, 144, 67, 60, 153, 149, 98, 219, 192, 221, 52, 245, 209, 87, 39, 252, 41, 21, 68, 78, 110, 131, 249, 162};
.global .align 16 .b8 __cudart_sin_cos_coeffs[128] = {70, 210, 176, 44, 241, 229, 90, 190, 146, 227, 172, 105, 227, 29, 199, 62, 161, 98, 219, 25, 160, 1, 42, 191, 24, 8, 17, 17, 17, 17, 129, 63, 84, 85, 85, 85, 85, 85, 197, 191, 0, 0, 0, 0, 0, 0, 0, 0, 0, 0, 0, 0, 0, 0, 0, 0, 100, 129, 253, 32, 131, 255, 168, 189, 40, 133, 239, 193, 167, 238, 33, 62, 217, 230, 6, 142, 79, 126, 146, 190, 233, 188, 221, 25, 160, 1, 250, 62, 71, 93, 193, 22, 108, 193, 86, 191, 81, 85, 85, 85, 85, 85, 165, 63, 0, 0, 0, 0, 0, 0, 224, 191, 0, 0, 0, 0, 0, 0, 240, 63};

.visible .entry _Z25haversine_distance_kerneliPKdS0_S0_S0_Pd(
	.param .u32 _Z25haversine_distance_kerneliPKdS0_S0_S0_Pd_param_0,
	.param .u64 .ptr .align 1 _Z25haversine_distance_kerneliPKdS0_S0_S0_Pd_param_1,
	.param .u64 .ptr .align 1 _Z25haversine_distance_kerneliPKdS0_S0_S0_Pd_param_2,
	.param .u64 .ptr .align 1 _Z25haversine_distance_kerneliPKdS0_S0_S0_Pd_param_3,
	.param .u64 .ptr .align 1 _Z25haversine_distance_kerneliPKdS0_S0_S0_Pd_param_4,
	.param .u64 .ptr .align 1 _Z25haversine_distance_kerneliPKdS0_S0_S0_Pd_param_5
)
{
	.reg .pred 	%p<47>;
	.reg .b32 	%r<87>;
	.reg .b32 	%f<3>;
	.reg .b64 	%rd<34>;
	.reg .b64 	%fd<237>;

	ld.param.u32 	%r22, [_Z25haversine_distance_kerneliPKdS0_S0_S0_Pd_param_0];
	ld.param.u64 	%rd1, [_Z25haversine_distance_kerneliPKdS0_S0_S0_Pd_param_1];
	ld.param.u64 	%rd2, [_Z25haversine_distance_kerneliPKdS0_S0_S0_Pd_param_2];
	ld.param.u64 	%rd3, [_Z25haversine_distance_kerneliPKdS0_S0_S0_Pd_param_3];
	ld.param.u64 	%rd4, [_Z25haversine_distance_kerneliPKdS0_S0_S0_Pd_param_4];
	ld.param.u64 	%rd5, [_Z25haversine_distance_kerneliPKdS0_S0_S0_Pd_param_5];
	mov.u32 	%r23, %ctaid.x;
	mov.u32 	%r24, %ntid.x;
	mov.u32 	%r25, %tid.x;
	mad.lo.s32 	%r1, %r23, %r24, %r25;
	setp.ge.s32 	%p1, %r1, %r22;
	@%p1 bra 	$L__BB0_37;
	cvta.to.global.u64 	%rd6, %rd1;
	cvta.to.global.u64 	%rd7, %rd2;
	cvta.to.global.u64 	%rd8, %rd3;
	cvta.to.global.u64 	%rd9, %rd4;
	mul.wide.s32 	%rd10, %r1, 8;
	add.s64 	%rd11, %rd6, %rd10;
	ld.global.f64 	%fd1, [%rd11];
	add.s64 	%rd12, %rd7, %rd10;
	ld.global.f64 	%fd2, [%rd12];
	add.s64 	%rd13, %rd8, %rd10;
	ld.global.f64 	%fd3, [%rd13];
	add.s64 	%rd14, %rd9, %rd10;
	ld.global.f64 	%fd4, [%rd14];
	sub.f64 	%fd54, %fd3, %fd1;
	mul.f64 	%fd55, %fd54, 0d400921FB54442D18;
	div.rn.f64 	%fd56, %fd55, 0d4066800000000000;
	mul.f64 	%fd5, %fd56, 0d3FE0000000000000;
	abs.f64 	%fd6, %fd5;
	setp.neu.f64 	%p2, %fd6, 0d7FF0000000000000;
	@%p2 bra 	$L__BB0_3;
	mov.f64 	%fd62, 0d0000000000000000;
	mul.rn.f64 	%fd226, %fd5, %fd62;
	mov.b32 	%r81, 0;
	bra.uni 	$L__BB0_5;
$L__BB0_3:
	mul.f64 	%fd57, %fd5, 0d3FE45F306DC9C883;
	cvt.rni.s32.f64 	%r81, %fd57;
	cvt.rn.f64.s32 	%fd58, %r81;
	fma.rn.f64 	%fd59, %fd58, 0dBFF921FB54442D18, %fd5;
	fma.rn.f64 	%fd60, %fd58, 0dBC91A62633145C00, %fd59;
	fma.rn.f64 	%fd226, %fd58, 0dB97B839A252049C0, %fd60;
	setp.ltu.f64 	%p3, %fd6, 0d41E0000000000000;
	@%p3 bra 	$L__BB0_5;
	{ // callseq 0, 0
	.param .b64 param0;
	st.param.f64 	[param0], %fd5;
	.param .align 16 .b8 retval0[16];
	call.uni (retval0), 
	__internal_trig_reduction_slowpathd, 
	(
	param0
	);
	ld.param.f64 	%fd226, [retval0];
	ld.param.b32 	%r81, [retval0+8];
	} // callseq 0
$L__BB0_5:
	shl.b32 	%r28, %r81, 6;
	cvt.u64.u32 	%rd15, %r28;
	and.b64  	%rd16, %rd15, 64;
	mov.u64 	%rd17, __cudart_sin_cos_coeffs;
	add.s64 	%rd18, %rd17, %rd16;
	mul.rn.f64 	%fd63, %fd226, %fd226;
	and.b32  	%r29, %r81, 1;
	setp.eq.b32 	%p4, %r29, 1;
	selp.f64 	%fd64, 0dBDA8FF8320FD8164, 0d3DE5DB65F9785EBA, %p4;
	ld.global.nc.v2.f64 	{%fd65, %fd66}, [%rd18];
	fma.rn.f64 	%fd67, %fd64, %fd63, %fd65;
	fma.rn.f64 	%fd68, %fd67, %fd63, %fd66;
	ld.global.nc.v2.f64 	{%fd69, %fd70}, [%rd18+16];
	fma.rn.f64 	%fd71, %fd68, %fd63, %fd69;
	fma.rn.f64 	%fd72, %fd71, %fd63, %fd70;
	ld.global.nc.v2.f64 	{%fd73, %fd74}, [%rd18+32];
	fma.rn.f64 	%fd75, %fd72, %fd63, %fd73;
	fma.rn.f64 	%fd76, %fd75, %fd63, %fd74;
	fma.rn.f64 	%fd77, %fd76, %fd226, %fd226;
	fma.rn.f64 	%fd78, %fd76, %fd63, 0d3FF0000000000000;
	selp.f64 	%fd79, %fd78, %fd77, %p4;
	and.b32  	%r30, %r81, 2;
	setp.eq.s32 	%p5, %r30, 0;
	mov.f64 	%fd80, 0d0000000000000000;
	sub.f64 	%fd81, %fd80, %fd79;
	selp.f64 	%fd11, %fd79, %fd81, %p5;
	{
	.reg .b32 %temp; 
	mov.b64 	{%temp, %r5}, %fd11;
	}
	mov.f64 	%fd82, 0d4000000000000000;
	{
	.reg .b32 %temp; 
	mov.b64 	{%temp, %r31}, %fd82;
	}
	and.b32  	%r7, %r31, 2146435072;
	setp.eq.s32 	%p6, %r7, 1062207488;
	abs.f64 	%fd12, %fd11;
	{ // callseq 1, 0
	.param .b64 param0;
	st.param.f64 	[param0], %fd12;
	.param .b64 retval0;
	call.uni (retval0), 
	__internal_accurate_pow, 
	(
	param0
	);
	ld.param.f64 	%fd83, [retval0];
	} // callseq 1
	setp.lt.s32 	%p7, %r5, 0;
	neg.f64 	%fd85, %fd83;
	selp.f64 	%fd86, %fd85, %fd83, %p6;
	selp.f64 	%fd228, %fd86, %fd83, %p7;
	setp.neu.f64 	%p8, %fd11, 0d0000000000000000;
	@%p8 bra 	$L__BB0_7;
	setp.eq.s32 	%p9, %r7, 1062207488;
	selp.b32 	%r32, %r5, 0, %p9;
	setp.lt.s32 	%p10, %r31, 0;
	or.b32  	%r33, %r32, 2146435072;
	selp.b32 	%r34, %r33, %r32, %p10;
	mov.b32 	%r35, 0;
	mov.b64 	%fd228, {%r35, %r34};
$L__BB0_7:
	add.f64 	%fd87, %fd11, 0d4000000000000000;
	{
	.reg .b32 %temp; 
	mov.b64 	{%temp, %r36}, %fd87;
	}
	and.b32  	%r37, %r36, 2146435072;
	setp.ne.s32 	%p11, %r37, 2146435072;
	@%p11 bra 	$L__BB0_12;
	setp.num.f64 	%p12, %fd11, %fd11;
	@%p12 bra 	$L__BB0_10;
	mov.f64 	%fd88, 0d4000000000000000;
	add.rn.f64 	%fd228, %fd11, %fd88;
	bra.uni 	$L__BB0_12;
$L__BB0_10:
	setp.neu.f64 	%p13, %fd12, 0d7FF0000000000000;
	@%p13 bra 	$L__BB0_12;
	setp.lt.s32 	%p14, %r5, 0;
	setp.eq.s32 	%p15, %r7, 1062207488;
	setp.lt.s32 	%p16, %r31, 0;
	selp.b32 	%r39, 0, 2146435072, %p16;
	and.b32  	%r40, %r31, 2147483647;
	setp.ne.s32 	%p17, %r40, 1071644672;
	or.b32  	%r41, %r39, -2147483648;
	selp.b32 	%r42, %r41, %r39, %p17;
	selp.b32 	%r43, %r42, %r39, %p15;
	selp.b32 	%r44, %r43, %r39, %p14;
	mov.b32 	%r45, 0;
	mov.b64 	%fd228, {%r45, %r44};
$L__BB0_12:
	setp.eq.f64 	%p18, %fd11, 0d3FF0000000000000;
	selp.f64 	%fd19, 0d3FF0000000000000, %fd228, %p18;
	mul.f64 	%fd89, %fd1, 0d400921FB54442D18;
	div.rn.f64 	%fd20, %fd89, 0d4066800000000000;
	abs.f64 	%fd21, %fd20;
	setp.neu.f64 	%p19, %fd21, 0d7FF0000000000000;
	@%p19 bra 	$L__BB0_14;
	mov.f64 	%fd95, 0d0000000000000000;
	mul.rn.f64 	%fd230, %fd20, %fd95;
	mov.b32 	%r83, 1;
	bra.uni 	$L__BB0_17;
$L__BB0_14:
	mul.f64 	%fd90, %fd20, 0d3FE45F306DC9C883;
	cvt.rni.s32.f64 	%r82, %fd90;
	cvt.rn.f64.s32 	%fd91, %r82;
	fma.rn.f64 	%fd92, %fd91, 0dBFF921FB54442D18, %fd20;
	fma.rn.f64 	%fd93, %fd91, 0dBC91A62633145C00, %fd92;
	fma.rn.f64 	%fd230, %fd91, 0dB97B839A252049C0, %fd93;
	setp.ltu.f64 	%p20, %fd21, 0d41E0000000000000;
	@%p20 bra 	$L__BB0_16;
	{ // callseq 2, 0
	.param .b64 param0;
	st.param.f64 	[param0], %fd20;
	.param .align 16 .b8 retval0[16];
	call.uni (retval0), 
	__internal_trig_reduction_slowpathd, 
	(
	param0
	);
	ld.param.f64 	%fd230, [retval0];
	ld.param.b32 	%r82, [retval0+8];
	} // callseq 2
$L__BB0_16:
	add.s32 	%r83, %r82, 1;
$L__BB0_17:
	shl.b32 	%r48, %r83, 6;
	cvt.u64.u32 	%rd19, %r48;
	and.b64  	%rd20, %rd19, 64;
	add.s64 	%rd22, %rd17, %rd20;
	mul.rn.f64 	%fd96, %fd230, %fd230;
	and.b32  	%r49, %r83, 1;
	setp.eq.b32 	%p21, %r49, 1;
	selp.f64 	%fd97, 0dBDA8FF8320FD8164, 0d3DE5DB65F9785EBA, %p21;
	ld.global.nc.v2.f64 	{%fd98, %fd99}, [%rd22];
	fma.rn.f64 	%fd100, %fd97, %fd96, %fd98;
	fma.rn.f64 	%fd101, %fd100, %fd96, %fd99;
	ld.global.nc.v2.f64 	{%fd102, %fd103}, [%rd22+16];
	fma.rn.f64 	%fd104, %fd101, %fd96, %fd102;
	fma.rn.f64 	%fd105, %fd104, %fd96, %fd103;
	ld.global.nc.v2.f64 	{%fd106, %fd107}, [%rd22+32];
	fma.rn.f64 	%fd108, %fd105, %fd96, %fd106;
	fma.rn.f64 	%fd109, %fd108, %fd96, %fd107;
	fma.rn.f64 	%fd110, %fd109, %fd230, %fd230;
	fma.rn.f64 	%fd111, %fd109, %fd96, 0d3FF0000000000000;
	selp.f64 	%fd112, %fd111, %fd110, %p21;
	and.b32  	%r50, %r83, 2;
	setp.eq.s32 	%p22, %r50, 0;
	mov.f64 	%fd113, 0d0000000000000000;
	sub.f64 	%fd114, %fd113, %fd112;
	selp.f64 	%fd27, %fd112, %fd114, %p22;
	mul.f64 	%fd115, %fd3, 0d400921FB54442D18;
	div.rn.f64 	%fd28, %fd115, 0d4066800000000000;
	abs.f64 	%fd29, %fd28;
	setp.neu.f64 	%p23, %fd29, 0d7FF0000000000000;
	@%p23 bra 	$L__BB0_19;
	mov.f64 	%fd121, 0d0000000000000000;
	mul.rn.f64 	%fd232, %fd28, %fd121;
	mov.b32 	%r85, 1;
	bra.uni 	$L__BB0_22;
$L__BB0_19:
	mul.f64 	%fd116, %fd28, 0d3FE45F306DC9C883;
	cvt.rni.s32.f64 	%r84, %fd116;
	cvt.rn.f64.s32 	%fd117, %r84;
	fma.rn.f64 	%fd118, %fd117, 0dBFF921FB54442D18, %fd28;
	fma.rn.f64 	%fd119, %fd117, 0dBC91A62633145C00, %fd118;
	fma.rn.f64 	%fd232, %fd117, 0dB97B839A252049C0, %fd119;
	setp.ltu.f64 	%p24, %fd29, 0d41E0000000000000;
	@%p24 bra 	$L__BB0_21;
	{ // callseq 3, 0
	.param .b64 param0;
	st.param.f64 	[param0], %fd28;
	.param .align 16 .b8 retval0[16];
	call.uni (retval0), 
	__internal_trig_reduction_slowpathd, 
	(
	param0
	);
	ld.param.f64 	%fd232, [retval0];
	ld.param.b32 	%r84, [retval0+8];
	} // callseq 3
$L__BB0_21:
	add.s32 	%r85, %r84, 1;
$L__BB0_22:
	shl.b32 	%r53, %r85, 6;
	cvt.u64.u32 	%rd23, %r53;
	and.b64  	%rd24, %rd23, 64;
	add.s64 	%rd26, %rd17, %rd24;
	mul.rn.f64 	%fd122, %fd232, %fd232;
	and.b32  	%r54, %r85, 1;
	setp.eq.b32 	%p25, %r54, 1;
	selp.f64 	%fd123, 0dBDA8FF8320FD8164, 0d3DE5DB65F9785EBA, %p25;
	ld.global.nc.v2.f64 	{%fd124, %fd125}, [%rd26];
	fma.rn.f64 	%fd126, %fd123, %fd122, %fd124;
	fma.rn.f64 	%fd127, %fd126, %fd122, %fd125;
	ld.global.nc.v2.f64 	{%fd128, %fd129}, [%rd26+16];
	fma.rn.f64 	%fd130, %fd127, %fd122, %fd128;
	fma.rn.f64 	%fd131, %fd130, %fd122, %fd129;
	ld.global.nc.v2.f64 	{%fd132, %fd133}, [%rd26+32];
	fma.rn.f64 	%fd134, %fd131, %fd122, %fd132;
	fma.rn.f64 	%fd135, %fd134, %fd122, %fd133;
	fma.rn.f64 	%fd136, %fd135, %fd232, %fd232;
	fma.rn.f64 	%fd137, %fd135, %fd122, 0d3FF0000000000000;
	selp.f64 	%fd138, %fd137, %fd136, %p25;
	and.b32  	%r55, %r85, 2;
	setp.eq.s32 	%p26, %r55, 0;
	mov.f64 	%fd139, 0d0000000000000000;
	sub.f64 	%fd140, %fd139, %fd138;
	selp.f64 	%fd141, %fd138, %fd140, %p26;
	mul.f64 	%fd35, %fd27, %fd141;
	sub.f64 	%fd142, %fd4, %fd2;
	mul.f64 	%fd143, %fd142, 0d400921FB54442D18;
	div.rn.f64 	%fd144, %fd143, 0d4066800000000000;
	mul.f64 	%fd36, %fd144, 0d3FE0000000000000;
	abs.f64 	%fd37, %fd36;
	setp.neu.f64 	%p27, %fd37, 0d7FF0000000000000;
	@%p27 bra 	$L__BB0_24;
	mov.f64 	%fd150, 0d0000000000000000;
	mul.rn.f64 	%fd233, %fd36, %fd150;
	mov.b32 	%r86, 0;
	bra.uni 	$L__BB0_26;
$L__BB0_24:
	mul.f64 	%fd145, %fd36, 0d3FE45F306DC9C883;
	cvt.rni.s32.f64 	%r86, %fd145;
	cvt.rn.f64.s32 	%fd146, %r86;
	fma.rn.f64 	%fd147, %fd146, 0dBFF921FB54442D18, %fd36;
	fma.rn.f64 	%fd148, %fd146, 0dBC91A62633145C00, %fd147;
	fma.rn.f64 	%fd233, %fd146, 0dB97B839A252049C0, %fd148;
	setp.ltu.f64 	%p28, %fd37, 0d41E0000000000000;
	@%p28 bra 	$L__BB0_26;
	{ // callseq 4, 0
	.param .b64 param0;
	st.param.f64 	[param0], %fd36;
	.param .align 16 .b8 retval0[16];
	call.uni (retval0), 
	__internal_trig_reduction_slowpathd, 
	(
	param0
	);
	ld.param.f64 	%fd233, [retval0];
	ld.param.b32 	%r86, [retval0+8];
	} // callseq 4
$L__BB0_26:
	setp.eq.s32 	%p29, %r7, 1062207488;
	shl.b32 	%r59, %r86, 6;
	cvt.u64.u32 	%rd27, %r59;
	and.b64  	%rd28, %rd27, 64;
	add.s64 	%rd30, %rd17, %rd28;
	mul.rn.f64 	%fd151, %fd233, %fd233;
	and.b32  	%r60, %r86, 1;
	setp.eq.b32 	%p30, %r60, 1;
	selp.f64 	%fd152, 0dBDA8FF8320FD8164, 0d3DE5DB65F9785EBA, %p30;
	ld.global.nc.v2.f64 	{%fd153, %fd154}, [%rd30];
	fma.rn.f64 	%fd155, %fd152, %fd151, %fd153;
	fma.rn.f64 	%fd156, %fd155, %fd151, %fd154;
	ld.global.nc.v2.f64 	{%fd157, %fd158}, [%rd30+16];
	fma.rn.f64 	%fd159, %fd156, %fd151, %fd157;
	fma.rn.f64 	%fd160, %fd159, %fd151, %fd158;
	ld.global.nc.v2.f64 	{%fd161, %fd162}, [%rd30+32];
	fma.rn.f64 	%fd163, %fd160, %fd151, %fd161;
	fma.rn.f64 	%fd164, %fd163, %fd151, %fd162;
	fma.rn.f64 	%fd165, %fd164, %fd233, %fd233;
	fma.rn.f64 	%fd166, %fd164, %fd151, 0d3FF0000000000000;
	selp.f64 	%fd167, %fd166, %fd165, %p30;
	and.b32  	%r61, %r86, 2;
	setp.eq.s32 	%p31, %r61, 0;
	mov.f64 	%fd168, 0d0000000000000000;
	sub.f64 	%fd169, %fd168, %fd167;
	selp.f64 	%fd42, %fd167, %fd169, %p31;
	{
	.reg .b32 %temp; 
	mov.b64 	{%temp, %r21}, %fd42;
	}
	abs.f64 	%fd43, %fd42;
	{ // callseq 5, 0
	.param .b64 param0;
	st.param.f64 	[param0], %fd43;
	.param .b64 retval0;
	call.uni (retval0), 
	__internal_accurate_pow, 
	(
	param0
	);
	ld.param.f64 	%fd170, [retval0];
	} // callseq 5
	setp.lt.s32 	%p32, %r21, 0;
	neg.f64 	%fd172, %fd170;
	selp.f64 	%fd173, %fd172, %fd170, %p29;
	selp.f64 	%fd235, %fd173, %fd170, %p32;
	setp.neu.f64 	%p33, %fd42, 0d0000000000000000;
	@%p33 bra 	$L__BB0_28;
	setp.eq.s32 	%p34, %r7, 1062207488;
	selp.b32 	%r62, %r21, 0, %p34;
	setp.lt.s32 	%p35, %r31, 0;
	or.b32  	%r63, %r62, 2146435072;
	selp.b32 	%r64, %r63, %r62, %p35;
	mov.b32 	%r65, 0;
	mov.b64 	%fd235, {%r65, %r64};
$L__BB0_28:
	add.f64 	%fd174, %fd42, 0d4000000000000000;
	{
	.reg .b32 %temp; 
	mov.b64 	{%temp, %r66}, %fd174;
	}
	and.b32  	%r67, %r66, 2146435072;
	setp.ne.s32 	%p36, %r67, 2146435072;
	@%p36 bra 	$L__BB0_33;
	setp.num.f64 	%p37, %fd42, %fd42;
	@%p37 bra 	$L__BB0_31;
	mov.f64 	%fd175, 0d4000000000000000;
	add.rn.f64 	%fd235, %fd42, %fd175;
	bra.uni 	$L__BB0_33;
$L__BB0_31:
	setp.neu.f64 	%p38, %fd43, 0d7FF0000000000000;
	@%p38 bra 	$L__BB0_33;
	setp.lt.s32 	%p39, %r21, 0;
	setp.eq.s32 	%p40, %r7, 1062207488;
	setp.lt.s32 	%p41, %r31, 0;
	selp.b32 	%r69, 0, 2146435072, %p41;
	and.b32  	%r70, %r31, 2147483647;
	setp.ne.s32 	%p42, %r70, 1071644672;
	or.b32  	%r71, %r69, -2147483648;
	selp.b32 	%r72, %r71, %r69, %p42;
	selp.b32 	%r73, %r72, %r69, %p40;
	selp.b32 	%r74, %r73, %r69, %p39;
	mov.b32 	%r75, 0;
	mov.b64 	%fd235, {%r75, %r74};
$L__BB0_33:
	setp.eq.f64 	%p43, %fd42, 0d3FF0000000000000;
	selp.f64 	%fd176, 0d3FF0000000000000, %fd235, %p43;
	fma.rn.f64 	%fd177, %fd35, %fd176, %fd19;
	sqrt.rn.f64 	%fd50, %fd177;
	{
	.reg .b32 %temp; 
	mov.b64 	{%temp, %r76}, %fd50;
	}
	mov.b32 	%f1, %r76;
	abs.f32 	%f2, %f1;
	setp.geu.f32 	%p44, %f2, 0f3FE26666;
	@%p44 bra 	$L__BB0_35;
	mul.f64 	%fd211, %fd50, %fd50;
	fma.rn.f64 	%fd212, %fd211, 0d3FB0066BDC1895E9, 0dBFB3823B180754AF;
	fma.rn.f64 	%fd213, %fd212, %fd211, 0d3FB11E52CC2F79AE;
	fma.rn.f64 	%fd214, %fd213, %fd211, 0dBF924EAF3526861B;
	fma.rn.f64 	%fd215, %fd214, %fd211, 0d3F91DF02A31E6CB7;
	fma.rn.f64 	%fd216, %fd215, %fd211, 0d3F847D18B0EEC6CC;
	fma.rn.f64 	%fd217, %fd216, %fd211, 0d3F8D0AF961BA53B0;
	fma.rn.f64 	%fd218, %fd217, %fd211, 0d3F91BF7734CF1C48;
	fma.rn.f64 	%fd219, %fd218, %fd211, 0d3F96E91483144EF7;
	fma.rn.f64 	%fd220, %fd219, %fd211, 0d3F9F1C6E0A4F9F81;
	fma.rn.f64 	%fd221, %fd220, %fd211, 0d3FA6DB6DC27FA92B;
	fma.rn.f64 	%fd222, %fd221, %fd211, 0d3FB333333320F91B;
	fma.rn.f64 	%fd223, %fd222, %fd211, 0d3FC5555555555F4D;
	mul.f64 	%fd224, %fd211, %fd223;
	fma.rn.f64 	%fd236, %fd224, %fd50, %fd50;
	bra.uni 	$L__BB0_36;
$L__BB0_35:
	abs.f64 	%fd178, %fd50;
	fma.rn.f64 	%fd179, %fd178, 0dBFE0000000000000, 0d3FE0000000000000;
	rsqrt.approx.ftz.f64 	%fd180, %fd179;
	{
	.reg .b32 %temp; 
	mov.b64 	{%r77, %temp}, %fd180;
	}
	{
	.reg .b32 %temp; 
	mov.b64 	{%temp, %r78}, %fd180;
	}
	add.s32 	%r79, %r78, -1048576;
	mov.b64 	%fd181, {%r77, %r79};
	mul.f64 	%fd182, %fd179, %fd180;
	neg.f64 	%fd183, %fd182;
	fma.rn.f64 	%fd184, %fd182, %fd183, %fd179;
	fma.rn.f64 	%fd185, %fd184, %fd181, %fd182;
	neg.f64 	%fd186, %fd185;
	fma.rn.f64 	%fd187, %fd180, %fd186, 0d3FF0000000000000;
	fma.rn.f64 	%fd188, %fd187, %fd181, %fd181;
	fma.rn.f64 	%fd189, %fd185, %fd186, %fd179;
	fma.rn.f64 	%fd190, %fd189, %fd188, %fd185;
	{
	.reg .b32 %temp; 
	mov.b64 	{%temp, %r80}, %fd179;
	}
	setp.lt.s32 	%p45, %r80, 0;
	selp.f64 	%fd191, 0dFFF8000000000000, %fd190, %p45;
	setp.ne.f64 	%p46, %fd179, 0d0000000000000000;
	selp.f64 	%fd192, %fd191, %fd179, %p46;
	fma.rn.f64 	%fd193, %fd179, 0d3FB0066BDC1895E9, 0dBFB3823B180754AF;
	fma.rn.f64 	%fd194, %fd193, %fd179, 0d3FB11E52CC2F79AE;
	fma.rn.f64 	%fd195, %fd194, %fd179, 0dBF924EAF3526861B;
	fma.rn.f64 	%fd196, %fd195, %fd179, 0d3F91DF02A31E6CB7;
	fma.rn.f64 	%fd197, %fd196, %fd179, 0d3F847D18B0EEC6CC;
	fma.rn.f64 	%fd198, %fd197, %fd179, 0d3F8D0AF961BA53B0;
	fma.rn.f64 	%fd199, %fd198, %fd179, 0d3F91BF7734CF1C48;
	fma.rn.f64 	%fd200, %fd199, %fd179, 0d3F96E91483144EF7;
	fma.rn.f64 	%fd201, %fd200, %fd179, 0d3F9F1C6E0A4F9F81;
	fma.rn.f64 	%fd202, %fd201, %fd179, 0d3FA6DB6DC27FA92B;
	fma.rn.f64 	%fd203, %fd202, %fd179, 0d3FB333333320F91B;
	fma.rn.f64 	%fd204, %fd203, %fd179, 0d3FC5555555555F4D;
	mul.f64 	%fd205, %fd179, %fd204;
	mul.f64 	%fd206, %fd192, 0dC000000000000000;
	fma.rn.f64 	%fd207, %fd206, %fd205, 0d3C91A62633145C07;
	add.f64 	%fd208, %fd206, 0d3FE921FB54442D18;
	add.f64 	%fd209, %fd208, %fd207;
	add.f64 	%fd210, %fd209, 0d3FE921FB54442D18;
	copysign.f64 	%fd236, %fd50, %fd210;
$L__BB0_36:
	mul.f64 	%fd225, %fd236, 0d40C8E30000000000;
	cvta.to.global.u64 	%rd31, %rd5;
	add.s64 	%rd33, %rd31, %rd10;
	st.global.f64 	[%rd33], %fd225;
$L__BB0_37:
	ret;

}
.func  (.param .align 16 .b8 func_retval0[16]) __internal_trig_reduction_slowpathd(
	.param .b64 __internal_trig_reduction_slowpathd_param_0
)
{
	.local .align 8 .b8 	__local_depot1[40];
	.reg .b64 	%SP;
	.reg .b64 	%SPL;
	.reg .pred 	%p<10>;
	.reg .b32 	%r<47>;
	.reg .b64 	%rd<74>;
	.reg .b64 	%fd<5>;

	mov.u64 	%SPL, __local_depot1;
	ld.param.f64 	%fd4, [__internal_trig_reduction_slowpathd_param_0];
	add.u64 	%rd1, %SPL, 0;
	{
	.reg .b32 %temp; 
	mov.b64 	{%temp, %r1}, %fd4;
	}
	shr.u32 	%r2, %r1, 20;
	and.b32  	%r3, %r2, 2047;
	setp.eq.s32 	%p1, %r3, 2047;
	mov.b32 	%r46, 0;
	@%p1 bra 	$L__BB1_9;
	add.s32 	%r20, %r3, -1024;
	mov.b64 	%rd20, %fd4;
	shl.b64 	%rd2, %rd20, 11;
	shr.u32 	%r4, %r20, 6;
	sub.s32 	%r45, 15, %r4;
	sub.s32 	%r21, 19, %r4;
	setp.lt.u32 	%p2, %r20, 128;
	selp.b32 	%r6, 18, %r21, %p2;
	setp.ge.s32 	%p3, %r45, %r6;
	mov.b64 	%rd70, 0;
	@%p3 bra 	$L__BB1_4;
	add.s32 	%r23, %r6, %r4;
	neg.s32 	%r43, %r23;
	or.b64  	%rd3, %rd2, -9223372036854775808;
	mov.b64 	%rd70, 0;
	mov.b32 	%r42, 0;
	mov.u64 	%rd25, __cudart_i2opi_d;
	mov.u32 	%r44, %r45;
$L__BB1_3:
	.pragma "nounroll";
	mul.wide.s32 	%rd22, %r42, 8;
	add.s64 	%rd23, %rd1, %rd22;
	mul.wide.s32 	%rd24, %r44, 8;
	add.s64 	%rd26, %rd25, %rd24;
	ld.global.nc.u64 	%rd27, [%rd26];
	{
	.reg .u32 %r0, %r1, %r2, %r3, %alo, %ahi, %blo, %bhi, %clo, %chi;
	mov.b64 	{%alo,%ahi}, %rd27;
	mov.b64 	{%blo,%bhi}, %rd3;
	mov.b64 	{%clo,%chi}, %rd70;
	mad.lo.cc.u32 	%r0, %alo, %blo, %clo;
	madc.hi.cc.u32 	%r1, %alo, %blo, %chi;
	madc.hi.u32 	%r2, %alo, %bhi, 0;
	mad.lo.cc.u32 	%r1, %alo, %bhi, %r1;
	madc.hi.cc.u32 	%r2, %ahi, %blo, %r2;
	madc.hi.u32 	%r3, %ahi, %bhi, 0;
	mad.lo.cc.u32 	%r1, %ahi, %blo, %r1;
	madc.lo.cc.u32 	%r2, %ahi, %bhi, %r2;
	addc.u32 	%r3, %r3, 0;
	mov.b64 	%rd28, {%r0,%r1};
	mov.b64 	%rd70, {%r2,%r3};
	}
	st.local.u64 	[%rd23], %rd28;
	add.s32 	%r44, %r44, 1;
	add.s32 	%r43, %r43, 1;
	add.s32 	%r42, %r42, 1;
	setp.ne.s32 	%p4, %r43, -15;
	mov.u32 	%r45, %r6;
	@%p4 bra 	$L__BB1_3;
$L__BB1_4:
	cvt.s64.s32 	%rd29, %r45;
	cvt.u64.u32 	%rd30, %r4;
	add.s64 	%rd31, %rd30, %rd29;
	shl.b64 	%rd32, %rd31, 3;
	add.s64 	%rd33, %rd1, %rd32;
	st.local.u64 	[%rd33+-120], %rd70;
	and.b32  	%r15, %r2, 63;
	ld.local.u64 	%rd72, [%rd1+16];
	ld.local.u64 	%rd71, [%rd1+24];
	setp.eq.s32 	%p5, %r15, 0;
	@%p5 bra 	$L__BB1_6;
	shl.b64 	%rd34, %rd71, %r15;
	shr.u64 	%rd35, %rd72, 1;
	xor.b32  	%r24, %r15, 63;
	shr.u64 	%rd36, %rd35, %r24;
	or.b64  	%rd71, %rd34, %rd36;
	ld.local.u64 	%rd37, [%rd1+8];
	shl.b64 	%rd38, %rd72, %r15;
	shr.u64 	%rd39, %rd37, 1;
	shr.u64 	%rd40, %rd39, %r24;
	or.b64  	%rd72, %rd38, %rd40;
$L__BB1_6:
	and.b32  	%r25, %r1, -2147483648;
	shr.u64 	%rd41, %rd71, 62;
	cvt.u32.u64 	%r26, %rd41;
	mov.b64 	{%r27, %r28}, %rd71;
	mov.b64 	{%r29, %r30}, %rd72;
	shf.l.wrap.b32 	%r31, %r30, %r27, 2;
	shf.l.wrap.b32 	%r32, %r27, %r28, 2;
	mov.b64 	%rd42, {%r31, %r32};
	shl.b64 	%rd43, %rd72, 2;
	shr.u64 	%rd44, %rd42, 63;
	cvt.u32.u64 	%r33, %rd44;
	add.s32 	%r34, %r33, %r26;
	setp.eq.s32 	%p6, %r25, 0;
	neg.s32 	%r35, %r34;
	selp.b32 	%r46, %r34, %r35, %p6;
	setp.gt.s64 	%p7, %rd42, -1;
	mov.b64 	%rd45, 0;
	{
	.reg .u32 %r0, %r1, %r2, %r3, %a0, %a1, %a2, %a3, %b0, %b1, %b2, %b3;
	mov.b64 	{%a0,%a1}, %rd45;
	mov.b64 	{%a2,%a3}, %rd45;
	mov.b64 	{%b0,%b1}, %rd43;
	mov.b64 	{%b2,%b3}, %rd42;
	sub.cc.u32 	%r0, %a0, %b0;
	subc.cc.u32 	%r1, %a1, %b1;
	subc.cc.u32 	%r2, %a2, %b2;
	subc.u32 	%r3, %a3, %b3;
	mov.b64 	%rd46, {%r0,%r1};
	mov.b64 	%rd47, {%r2,%r3};
	}
	xor.b32  	%r36, %r25, -2147483648;
	selp.b64 	%rd73, %rd42, %rd47, %p7;
	selp.b64 	%rd14, %rd43, %rd46, %p7;
	selp.b32 	%r17, %r25, %r36, %p7;
	clz.b64 	%r37, %rd73;
	cvt.u64.u32 	%rd15, %r37;
	setp.eq.s32 	%p8, %r37, 0;
	@%p8 bra 	$L__BB1_8;
	cvt.u32.u64 	%r38, %rd15;
	and.b32  	%r39, %r38, 63;
	shl.b64 	%rd48, %rd73, %r39;
	shr.u64 	%rd49, %rd14, 1;
	not.b32 	%r40, %r38;
	and.b32  	%r41, %r40, 63;
	shr.u64 	%rd50, %rd49, %r41;
	or.b64  	%rd73, %rd48, %rd50;
$L__BB1_8:
	mov.b64 	%rd51, -3958705157555305931;
	{
	.reg .u32 %r0, %r1, %r2, %r3, %alo, %ahi, %blo, %bhi;
	mov.b64 	{%alo,%ahi}, %rd73;
	mov.b64 	{%blo,%bhi}, %rd51;
	mul.lo.u32 	%r0, %alo, %blo;
	mul.hi.u32 	%r1, %alo, %blo;
	mad.lo.cc.u32 	%r1, %alo, %bhi, %r1;
	madc.hi.u32 	%r2, %alo, %bhi, 0;
	mad.lo.cc.u32 	%r1, %ahi, %blo, %r1;
	madc.hi.cc.u32 	%r2, %ahi, %blo, %r2;
	madc.hi.u32 	%r3, %ahi, %bhi, 0;
	mad.lo.cc.u32 	%r2, %ahi, %bhi, %r2;
	addc.u32 	%r3, %r3, 0;
	mov.b64 	%rd52, {%r0,%r1};
	mov.b64 	%rd53, {%r2,%r3};
	}
	setp.gt.s64 	%p9, %rd53, 0;
	{
	.reg .u32 %r0, %r1, %r2, %r3, %a0, %a1, %a2, %a3, %b0, %b1, %b2, %b3;
	mov.b64 	{%a0,%a1}, %rd52;
	mov.b64 	{%a2,%a3}, %rd53;
	mov.b64 	{%b0,%b1}, %rd52;
	mov.b64 	{%b2,%b3}, %rd53;
	add.cc.u32 	%r0, %a0, %b0;
	addc.cc.u32 	%r1, %a1, %b1;
	addc.cc.u32 	%r2, %a2, %b2;
	addc.u32 	%r3, %a3, %b3;
	mov.b64 	%rd54, {%r0,%r1};
	mov.b64 	%rd55, {%r2,%r3};
	}
	selp.b64 	%rd56, %rd55, %rd53, %p9;
	selp.s64 	%rd57, -1, 0, %p9;
	sub.s64 	%rd58, %rd57, %rd15;
	cvt.u64.u32 	%rd59, %r17;
	shl.b64 	%rd60, %rd59, 32;
	add.s64 	%rd61, %rd56, 1;
	shr.u64 	%rd62, %rd61, 10;
	add.s64 	%rd63, %rd62, 1;
	shr.u64 	%rd64, %rd63, 1;
	shl.b64 	%rd65, %rd58, 52;
	add.s64 	%rd66, %rd65, %rd64;
	add.s64 	%rd67, %rd66, 4602678819172646912;
	or.b64  	%rd68, %rd67, %rd60;
	mov.b64 	%fd4, %rd68;
$L__BB1_9:
	st.param.f64 	[func_retval0], %fd4;
	st.param.b32 	[func_retval0+8], %r46;
	ret;

}
.func  (.param .b64 func_retval0) __internal_accurate_pow(
	.param .b64 __internal_accurate_pow_param_0
)
{
	.reg .pred 	%p<8>;
	.reg .b32 	%r<49>;
	.reg .b32 	%f<3>;
	.reg .b64 	%fd<109>;

	ld.param.f64 	%fd10, [__internal_accurate_pow_param_0];
	{
	.reg .b32 %temp; 
	mov.b64 	{%temp, %r46}, %fd10;
	}
	{
	.reg .b32 %temp; 
	mov.b64 	{%r45, %temp}, %fd10;
	}
	shr.u32 	%r47, %r46, 20;
	setp.gt.u32 	%p1, %r46, 1048575;
	@%p1 bra 	$L__BB2_2;
	mul.f64 	%fd11, %fd10, 0d4350000000000000;
	{
	.reg .b32 %temp; 
	mov.b64 	{%temp, %r46}, %fd11;
	}
	{
	.reg .b32 %temp; 
	mov.b64 	{%r45, %temp}, %fd11;
	}
	shr.u32 	%r16, %r46, 20;
	add.s32 	%r47, %r16, -54;
$L__BB2_2:
	add.s32 	%r48, %r47, -1023;
	and.b32  	%r17, %r46, -2146435073;
	or.b32  	%r18, %r17, 1072693248;
	mov.b64 	%fd107, {%r45, %r18};
	setp.lt.u32 	%p2, %r18, 1073127583;
	@%p2 bra 	$L__BB2_4;
	{
	.reg .b32 %temp; 
	mov.b64 	{%r19, %temp}, %fd107;
	}
	{
	.reg .b32 %temp; 
	mov.b64 	{%temp, %r20}, %fd107;
	}
	add.s32 	%r21, %r20, -1048576;
	mov.b64 	%fd107, {%r19, %r21};
	add.s32 	%r48, %r47, -1022;
$L__BB2_4:
	add.f64 	%fd12, %fd107, 0dBFF0000000000000;
	add.f64 	%fd13, %fd107, 0d3FF0000000000000;
	rcp.approx.ftz.f64 	%fd14, %fd13;
	neg.f64 	%fd15, %fd13;
	fma.rn.f64 	%fd16, %fd15, %fd14, 0d3FF0000000000000;
	fma.rn.f64 	%fd17, %fd16, %fd16, %fd16;
	fma.rn.f64 	%fd18, %fd17, %fd14, %fd14;
	mul.f64 	%fd19, %fd12, %fd18;
	fma.rn.f64 	%fd20, %fd12, %fd18, %fd19;
	mul.f64 	%fd21, %fd20, %fd20;
	fma.rn.f64 	%fd22, %fd21, 0d3EB0F5FF7D2CAFE2, 0d3ED0F5D241AD3B5A;
	fma.rn.f64 	%fd23, %fd22, %fd21, 0d3EF3B20A75488A3F;
	fma.rn.f64 	%fd24, %fd23, %fd21, 0d3F1745CDE4FAECD5;
	fma.rn.f64 	%fd25, %fd24, %fd21, 0d3F3C71C7258A578B;
	fma.rn.f64 	%fd26, %fd25, %fd21, 0d3F6249249242B910;
	fma.rn.f64 	%fd27, %fd26, %fd21, 0d3F89999999999DFB;
	sub.f64 	%fd28, %fd12, %fd20;
	add.f64 	%fd29, %fd28, %fd28;
	neg.f64 	%fd30, %fd20;
	fma.rn.f64 	%fd31, %fd30, %fd12, %fd29;
	mul.f64 	%fd32, %fd18, %fd31;
	fma.rn.f64 	%fd33, %fd21, %fd27, 0d3FB5555555555555;
	mov.f64 	%fd34, 0d3FB5555555555555;
	sub.f64 	%fd35, %fd34, %fd33;
	fma.rn.f64 	%fd36, %fd21, %fd27, %fd35;
	add.f64 	%fd37, %fd36, 0dBC46A4CB00B9E7B0;
	add.f64 	%fd38, %fd33, %fd37;
	sub.f64 	%fd39, %fd33, %fd38;
	add.f64 	%fd40, %fd37, %fd39;
	mul.rn.f64 	%fd41, %fd20, %fd20;
	neg.f64 	%fd42, %fd41;
	fma.rn.f64 	%fd43, %fd20, %fd20, %fd42;
	{
	.reg .b32 %temp; 
	mov.b64 	{%r22, %temp}, %fd32;
	}
	{
	.reg .b32 %temp; 
	mov.b64 	{%temp, %r23}, %fd32;
	}
	add.s32 	%r24, %r23, 1048576;
	mov.b64 	%fd44, {%r22, %r24};
	fma.rn.f64 	%fd45, %fd20, %fd44, %fd43;
	mul.rn.f64 	%fd46, %fd41, %fd20;
	neg.f64 	%fd47, %fd46;
	fma.rn.f64 	%fd48, %fd41, %fd20, %fd47;
	fma.rn.f64 	%fd49, %fd41, %fd32, %fd48;
	fma.rn.f64 	%fd50, %fd45, %fd20, %fd49;
	mul.rn.f64 	%fd51, %fd38, %fd46;
	neg.f64 	%fd52, %fd51;
	fma.rn.f64 	%fd53, %fd38, %fd46, %fd52;
	fma.rn.f64 	%fd54, %fd38, %fd50, %fd53;
	fma.rn.f64 	%fd55, %fd40, %fd46, %fd54;
	add.f64 	%fd56, %fd51, %fd55;
	sub.f64 	%fd57, %fd51, %fd56;
	add.f64 	%fd58, %fd55, %fd57;
	add.f64 	%fd59, %fd20, %fd56;
	sub.f64 	%fd60, %fd20, %fd59;
	add.f64 	%fd61, %fd56, %fd60;
	add.f64 	%fd62, %fd58, %fd61;
	add.f64 	%fd63, %fd32, %fd62;
	add.f64 	%fd64, %fd59, %fd63;
	sub.f64 	%fd65, %fd59, %fd64;
	add.f64 	%fd66, %fd63, %fd65;
	xor.b32  	%r25, %r48, -2147483648;
	mov.b32 	%r26, 1127219200;
	mov.b64 	%fd67, {%r25, %r26};
	mov.b32 	%r27, -2147483648;
	mov.b64 	%fd68, {%r27, %r26};
	sub.f64 	%fd69, %fd67, %fd68;
	fma.rn.f64 	%fd70, %fd69, 0d3FE62E42FEFA39EF, %fd64;
	fma.rn.f64 	%fd71, %fd69, 0dBFE62E42FEFA39EF, %fd70;
	sub.f64 	%fd72, %fd71, %fd64;
	sub.f64 	%fd73, %fd66, %fd72;
	fma.rn.f64 	%fd74, %fd69, 0d3C7ABC9E3B39803F, %fd73;
	add.f64 	%fd75, %fd70, %fd74;
	sub.f64 	%fd76, %fd70, %fd75;
	add.f64 	%fd77, %fd74, %fd76;
	mov.f64 	%fd78, 0d4000000000000000;
	{
	.reg .b32 %temp; 
	mov.b64 	{%temp, %r28}, %fd78;
	}
	{
	.reg .b32 %temp; 
	mov.b64 	{%r29, %temp}, %fd78;
	}
	shl.b32 	%r30, %r28, 1;
	setp.gt.u32 	%p3, %r30, -33554433;
	and.b32  	%r31, %r28, -15728641;
	selp.b32 	%r32, %r31, %r28, %p3;
	mov.b64 	%fd79, {%r29, %r32};
	mul.rn.f64 	%fd80, %fd75, %fd79;
	neg.f64 	%fd81, %fd80;
	fma.rn.f64 	%fd82, %fd75, %fd79, %fd81;
	fma.rn.f64 	%fd83, %fd77, %fd79, %fd82;
	add.f64 	%fd4, %fd80, %fd83;
	sub.f64 	%fd84, %fd80, %fd4;
	add.f64 	%fd5, %fd83, %fd84;
	fma.rn.f64 	%fd85, %fd4, 0d3FF71547652B82FE, 0d4338000000000000;
	{
	.reg .b32 %temp; 
	mov.b64 	{%r13, %temp}, %fd85;
	}
	mov.f64 	%fd86, 0dC338000000000000;
	add.rn.f64 	%fd87, %fd85, %fd86;
	fma.rn.f64 	%fd88, %fd87, 0dBFE62E42FEFA39EF, %fd4;
	fma.rn.f64 	%fd89, %fd87, 0dBC7ABC9E3B39803F, %fd88;
	fma.rn.f64 	%fd90, %fd89, 0d3E5ADE1569CE2BDF, 0d3E928AF3FCA213EA;
	fma.rn.f64 	%fd91, %fd90, %fd89, 0d3EC71DEE62401315;
	fma.rn.f64 	%fd92, %fd91, %fd89, 0d3EFA01997C89EB71;
	fma.rn.f64 	%fd93, %fd92, %fd89, 0d3F2A01A014761F65;
	fma.rn.f64 	%fd94, %fd93, %fd89, 0d3F56C16C1852B7AF;
	fma.rn.f64 	%fd95, %fd94, %fd89, 0d3F81111111122322;
	fma.rn.f64 	%fd96, %fd95, %fd89, 0d3FA55555555502A1;
	fma.rn.f64 	%fd97, %fd96, %fd89, 0d3FC5555555555511;
	fma.rn.f64 	%fd98, %fd97, %fd89, 0d3FE000000000000B;
	fma.rn.f64 	%fd99, %fd98, %fd89, 0d3FF0000000000000;
	fma.rn.f64 	%fd100, %fd99, %fd89, 0d3FF0000000000000;
	{
	.reg .b32 %temp; 
	mov.b64 	{%r14, %temp}, %fd100;
	}
	{
	.reg .b32 %temp; 
	mov.b64 	{%temp, %r15}, %fd100;
	}
	shl.b32 	%r33, %r13, 20;
	add.s32 	%r34, %r33, %r15;
	mov.b64 	%fd108, {%r14, %r34};
	{
	.reg .b32 %temp; 
	mov.b64 	{%temp, %r35}, %fd4;
	}
	mov.b32 	%f2, %r35;
	abs.f32 	%f1, %f2;
	setp.lt.f32 	%p4, %f1, 0f4086232B;
	@%p4 bra 	$L__BB2_7;
	setp.lt.f64 	%p5, %fd4, 0d0000000000000000;
	add.f64 	%fd101, %fd4, 0d7FF0000000000000;
	selp.f64 	%fd108, 0d0000000000000000, %fd101, %p5;
	setp.geu.f32 	%p6, %f1, 0f40874800;
	@%p6 bra 	$L__BB2_7;
	shr.u32 	%r36, %r13, 31;
	add.s32 	%r37, %r13, %r36;
	shr.s32 	%r38, %r37, 1;
	shl.b32 	%r39, %r38, 20;
	add.s32 	%r40, %r15, %r39;
	mov.b64 	%fd102, {%r14, %r40};
	sub.s32 	%r41, %r13, %r38;
	shl.b32 	%r42, %r41, 20;
	add.s32 	%r43, %r42, 1072693248;
	mov.b32 	%r44, 0;
	mov.b64 	%fd103, {%r44, %r43};
	mul.f64 	%fd108, %fd103, %fd102;
$L__BB2_7:
	abs.f64 	%fd104, %fd108;
	setp.eq.f64 	%p7, %fd104, 0d7FF0000000000000;
	fma.rn.f64 	%fd105, %fd108, %fd5, %fd108;
	selp.f64 	%fd106, %fd108, %fd105, %p7;
	st.param.f64 	[func_retval0], %fd106;
	ret;

}


// ===== COMPILED SASS (sm_100) =====

	.target	sm_100

	.elftype	@"ET_EXEC"


//--------------------- .note.nv.tkinfo           --------------------------
	.section	.note.nv.tkinfo,"",@"SHT_NOTE"
	.sectionflags	@"SHF_NOTE_NV_TKINFO"
	.tkinfo
        /*0018*/ 	.word	0x00000002
        /*0030*/ 	.string	""
        /*0030*/ 	.string	"ptxas"
        /*0030*/ 	.string	"Cuda compilation tools, release 13.0, V13.0.88"
        /*0030*/ 	.string	"Build cuda_13.0.r13.0/compiler.36424714_0"
        /*0030*/ 	.string	"-arch sm_100 -m 64 "



//--------------------- .note.nv.cuinfo           --------------------------
	.section	.note.nv.cuinfo,"",@"SHT_NOTE"
	.sectionflags	@"SHF_NOTE_NV_CUINFO"
        /*0018*/ 	.short	0x0002
        /*001a*/ 	.short	0x0064
        /*001c*/ 	.short	0x0082
	.zero		2


//--------------------- .nv.info                  --------------------------
	.section	.nv.info,"",@"SHT_CUDA_INFO"
	.align	4


	//----- nvinfo : EIATTR_REGCOUNT
	.align		4
        /*0000*/ 	.byte	0x04, 0x2f
        /*0002*/ 	.short	(.L_3 - .L_2)
	.align		4
.L_2:
        /*0004*/ 	.word	index@(_Z25haversine_distance_kerneliPKdS0_S0_S0_Pd)
        /*0008*/ 	.word	0x00000024


	//----- nvinfo : EIATTR_FRAME_SIZE
	.align		4
.L_3:
        /*000c*/ 	.byte	0x04, 0x11
        /*000e*/ 	.short	(.L_5 - .L_4)
	.align		4
.L_4:
        /*0010*/ 	.word	index@($_Z25haversine_distance_kerneliPKdS0_S0_S0_Pd$__internal_trig_reduction_slowpathd)
        /*0014*/ 	.word	0x00000028


	//----- nvinfo : EIATTR_FRAME_SIZE
	.align		4
.L_5:
        /*0018*/ 	.byte	0x04, 0x11
        /*001a*/ 	.short	(.L_7 - .L_6)
	.align		4
.L_6:
        /*001c*/ 	.word	index@($_Z25haversine_distance_kerneliPKdS0_S0_S0_Pd$__internal_accurate_pow)
        /*0020*/ 	.word	0x00000028


	//----- nvinfo : EIATTR_FRAME_SIZE
	.align		4
.L_7:
        /*0024*/ 	.byte	0x04, 0x11
        /*0026*/ 	.short	(.L_9 - .L_8)
	.align		4
.L_8:
        /*0028*/ 	.word	index@($__internal_1_$__cuda_sm20_dsqrt_rn_f64_mediumpath_v1)
        /*002c*/ 	.word	0x00000028


	//----- nvinfo : EIATTR_FRAME_SIZE
	.align		4
.L_9:
        /*0030*/ 	.byte	0x04, 0x11
        /*0032*/ 	.short	(.L_11 - .L_10)
	.align		4
.L_10:
        /*0034*/ 	.word	index@($__internal_0_$__cuda_sm20_div_rn_f64_full)
        /*0038*/ 	.word	0x00000028


	//----- nvinfo : EIATTR_FRAME_SIZE
	.align		4
.L_11:
        /*003c*/ 	.byte	0x04, 0x11
        /*003e*/ 	.short	(.L_13 - .L_12)
	.align		4
.L_12:
        /*0040*/ 	.word	index@(_Z25haversine_distance_kerneliPKdS0_S0_S0_Pd)
        /*0044*/ 	.word	0x00000028


	//----- nvinfo : EIATTR_MIN_STACK_SIZE
	.align		4
.L_13:
        /*0048*/ 	.byte	0x04, 0x12
        /*004a*/ 	.short	(.L_15 - .L_14)
	.align		4
.L_14:
        /*004c*/ 	.word	index@(_Z25haversine_distance_kerneliPKdS0_S0_S0_Pd)
        /*0050*/ 	.word	0x00000028
.L_15:


//--------------------- .nv.compat                --------------------------
	.section	.nv.compat,"",@"SHT_CUDA_COMPAT_INFO"
	.align	4
        /*0000*/ 	.byte	0x02, 0x09, 0x00, 0x00, 0x02, 0x02, 0x01, 0x00, 0x02, 0x05, 0x05, 0x00, 0x03, 0x07, 0x01, 0x01
        /*0010*/ 	.byte	0x02, 0x03, 0x00, 0x00, 0x02, 0x06, 0x01, 0x00, 0x04, 0x0b, 0x08, 0x00, 0x01, 0x00, 0x00, 0x00
        /*0020*/ 	.byte	0x00, 0x00, 0x00, 0x00


//--------------------- .nv.info._Z25haversine_distance_kerneliPKdS0_S0_S0_Pd --------------------------
	.section	.nv.info._Z25haversine_distance_kerneliPKdS0_S0_S0_Pd,"",@"SHT_CUDA_INFO"
	.sectionflags	@""
	.align	4


	//----- nvinfo : EIATTR_CUDA_API_VERSION
	.align		4
        /*0000*/ 	.byte	0x04, 0x37
        /*0002*/ 	.short	(.L_17 - .L_16)
.L_16:
        /*0004*/ 	.word	0x00000082


	//----- nvinfo : EIATTR_KPARAM_INFO
	.align		4
.L_17:
        /*0008*/ 	.byte	0x04, 0x17
        /*000a*/ 	.short	(.L_19 - .L_18)
.L_18:
        /*000c*/ 	.word	0x00000000
        /*0010*/ 	.short	0x0005
        /*0012*/ 	.short	0x0028
        /*0014*/ 	.byte	0x00, 0xf5, 0x21, 0x00


	//----- nvinfo : EIATTR_KPARAM_INFO
	.align		4
.L_19:
        /*0018*/ 	.byte	0x04, 0x17
        /*001a*/ 	.short	(.L_21 - .L_20)
.L_20:
        /*001c*/ 	.word	0x00000000
        /*0020*/ 	.short	0x0004
        /*0022*/ 	.short	0x0020
        /*0024*/ 	.byte	0x00, 0xf5, 0x21, 0x00


	//----- nvinfo : EIATTR_KPARAM_INFO
	.align		4
.L_21:
        /*0028*/ 	.byte	0x04, 0x17
        /*002a*/ 	.short	(.L_23 - .L_22)
.L_22:
        /*002c*/ 	.word	0x00000000
        /*0030*/ 	.short	0x0003
        /*0032*/ 	.short	0x0018
        /*0034*/ 	.byte	0x00, 0xf5, 0x21, 0x00


	//----- nvinfo : EIATTR_KPARAM_INFO
	.align		4
.L_23:
        /*0038*/ 	.byte	0x04, 0x17
        /*003a*/ 	.short	(.L_25 - .L_24)
.L_24:
        /*003c*/ 	.word	0x00000000
        /*0040*/ 	.short	0x0002
        /*0042*/ 	.short	0x0010
        /*0044*/ 	.byte	0x00, 0xf5, 0x21, 0x00


	//----- nvinfo : EIATTR_KPARAM_INFO
	.align		4
.L_25:
        /*0048*/ 	.byte	0x04, 0x17
        /*004a*/ 	.short	(.L_27 - .L_26)
.L_26:
        /*004c*/ 	.word	0x00000000
        /*0050*/ 	.short	0x0001
        /*0052*/ 	.short	0x0008
        /*0054*/ 	.byte	0x00, 0xf5, 0x21, 0x00


	//----- nvinfo : EIATTR_KPARAM_INFO
	.align		4
.L_27:
        /*0058*/ 	.byte	0x04, 0x17
        /*005a*/ 	.short	(.L_29 - .L_28)
.L_28:
        /*005c*/ 	.word	0x00000000
        /*0060*/ 	.short	0x0000
        /*0062*/ 	.short	0x0000
        /*0064*/ 	.byte	0x00, 0xf0, 0x11, 0x00


	//----- nvinfo : EIATTR_SPARSE_MMA_MASK
	.align		4
.L_29:
        /*0068*/ 	.byte	0x03, 0x50
        /*006a*/ 	.short	0x0000


	//----- nvinfo : EIATTR_MAXREG_COUNT
	.align		4
        /*006c*/ 	.byte	0x03, 0x1b
        /*006e*/ 	.short	0x00ff


	//----- nvinfo : EIATTR_MERCURY_ISA_VERSION
	.align		4
        /*0070*/ 	.byte	0x03, 0x5f
        /*0072*/ 	.short	0x0101


	//----- nvinfo : EIATTR_VRC_CTA_INIT_COUNT
	.align		4
        /*0074*/ 	.byte	0x02, 0x4a
	.zero		1
	.zero		1


	//----- nvinfo : EIATTR_EXIT_INSTR_OFFSETS
	.align		4
        /*0078*/ 	.byte	0x04, 0x1c
        /*007a*/ 	.short	(.L_31 - .L_30)


	//   ....[0]....
.L_30:
        /*007c*/ 	.word	0x00000080


	//   ....[1]....
        /*0080*/ 	.word	0x000022c0


	//----- nvinfo : EIATTR_CRS_STACK_SIZE
	.align		4
.L_31:
        /*0084*/ 	.byte	0x04, 0x1e
        /*0086*/ 	.short	(.L_33 - .L_32)
.L_32:
        /*0088*/ 	.word	0x00000000


	//----- nvinfo : EIATTR_CBANK_PARAM_SIZE
	.align		4
.L_33:
        /*008c*/ 	.byte	0x03, 0x19
        /*008e*/ 	.short	0x0030


	//----- nvinfo : EIATTR_PARAM_CBANK
	.align		4
        /*0090*/ 	.byte	0x04, 0x0a
        /*0092*/ 	.short	(.L_35 - .L_34)
	.align		4
.L_34:
        /*0094*/ 	.word	index@(.nv.constant0._Z25haversine_distance_kerneliPKdS0_S0_S0_Pd)
        /*0098*/ 	.short	0x0380
        /*009a*/ 	.short	0x0030


	//----- nvinfo : EIATTR_SW_WAR
	.align		4
.L_35:
        /*009c*/ 	.byte	0x04, 0x36
        /*009e*/ 	.short	(.L_37 - .L_36)
.L_36:
        /*00a0*/ 	.word	0x00000008
.L_37:


//--------------------- .nv.callgraph             --------------------------
	.section	.nv.callgraph,"",@"SHT_CUDA_CALLGRAPH"
	.align	4
	.sectionentsize	8
	.align		4
        /*0000*/ 	.word	0x00000000
	.align		4
        /*0004*/ 	.word	0xffffffff
	.align		4
        /*0008*/ 	.word	0x00000000
	.align		4
        /*000c*/ 	.word	0xfffffffe
	.align		4
        /*0010*/ 	.word	0x00000000
	.align		4
        /*0014*/ 	.word	0xfffffffd
	.align		4
        /*0018*/ 	.word	0x00000000
	.align		4
        /*001c*/ 	.word	0xfffffffc


//--------------------- .nv.constant4             --------------------------
	.section	.nv.constant4,"a",@progbits
	.align	8
	.align		8
.nv.constant4:
        /*0000*/ 	.dword	__cudart_i2opi_d
	.align		8
        /*0008*/ 	.dword	__cudart_sin_cos_coeffs


//--------------------- .text._Z25haversine_distance_kerneliPKdS0_S0_S0_Pd --------------------------
	.section	.text._Z25haversine_distance_kerneliPKdS0_S0_S0_Pd,"ax",@progbits
	.align	128
        .global         _Z25haversine_distance_kerneliPKdS0_S0_S0_Pd
        .type           _Z25haversine_distance_kerneliPKdS0_S0_S0_Pd,@function
        .size           _Z25haversine_distance_kerneliPKdS0_S0_S0_Pd,(.L_x_52 - _Z25haversine_distance_kerneliPKdS0_S0_S0_Pd)
        .other          _Z25haversine_distance_kerneliPKdS0_S0_S0_Pd,@"STO_CUDA_ENTRY STV_DEFAULT"
_Z25haversine_distance_kerneliPKdS0_S0_S0_Pd:
.text._Z25haversine_distance_kerneliPKdS0_S0_S0_Pd:
[----:B------:R-:W0:Y:S01]  /*0000*/  LDC R1, c[0x0][0x37c] ;  /* 0x0000df00ff017b82 */ /* 0x000e220000000800 */
[----:B------:R-:W1:Y:S07]  /*0010*/  S2R R3, SR_TID.X ;  /* 0x0000000000037919 */ /* 0x000e6e0000002100 */
[----:B------:R-:W1:Y:S01]  /*0020*/  S2UR UR4, SR_CTAID.X ;  /* 0x00000000000479c3 */ /* 0x000e620000002500 */
[----:B------:R-:W2:Y:S01]  /*0030*/  LDCU UR5, c[0x0][0x380] ;  /* 0x00007000ff0577ac */ /* 0x000ea20008000800 */
[----:B0-----:R-:W-:-:S06]  /*0040*/  VIADD R1, R1, 0xffffffd8 ;  /* 0xffffffd801017836 */ /* 0x001fcc0000000000 */
[----:B------:R-:W1:Y:S02]  /*0050*/  LDC R0, c[0x0][0x360] ;  /* 0x0000d800ff007b82 */ /* 0x000e640000000800 */
[----:B-1----:R-:W-:-:S05]  /*0060*/  IMAD R0, R0, UR4, R3 ;  /* 0x0000000400007c24 */ /* 0x002fca000f8e0203 */
[----:B--2---:R-:W-:-:S13]  /*0070*/  ISETP.GE.AND P0, PT, R0, UR5, PT ;  /* 0x0000000500007c0c */ /* 0x004fda000bf06270 */
[----:B------:R-:W-:Y:S05]  /*0080*/  @P0 EXIT ;  /* 0x000000000000094d */ /* 0x000fea0003800000 */
[----:B------:R-:W0:Y:S01]  /*0090*/  LDC.64 R4, c[0x0][0x388] ;  /* 0x0000e200ff047b82 */ /* 0x000e220000000a00 */
[----:B------:R-:W1:Y:S07]  /*00a0*/  LDCU.64 UR6, c[0x0][0x358] ;  /* 0x00006b00ff0677ac */ /* 0x000e6e0008000a00 */
[----:B------:R-:W2:Y:S08]  /*00b0*/  LDC.64 R10, c[0x0][0x398] ;  /* 0x0000e600ff0a7b82 */ /* 0x000eb00000000a00 */
[----:B------:R-:W3:Y:S01]  /*00c0*/  LDC.64 R8, c[0x0][0x390] ;  /* 0x0000e400ff087b82 */ /* 0x000ee20000000a00 */
[----:B0-----:R-:W-:-:S07]  /*00d0*/  IMAD.WIDE R4, R0, 0x8, R4 ;  /* 0x0000000800047825 */ /* 0x001fce00078e0204 */
[----:B------:R-:W0:Y:S01]  /*00e0*/  LDC.64 R6, c[0x0][0x3a0] ;  /* 0x0000e800ff067b82 */ /* 0x000e220000000a00 */
[----:B-1----:R-:W4:Y:S01]  /*00f0*/  LDG.E.64 R4, desc[UR6][R4.64] ;  /* 0x0000000604047981 */ /* 0x002f22000c1e1b00 */
[----:B--2---:R-:W-:-:S06]  /*0100*/  IMAD.WIDE R10, R0, 0x8, R10 ;  /* 0x00000008000a7825 */ /* 0x004fcc00078e020a */
[----:B------:R-:W4:Y:S01]  /*0110*/  LDG.E.64 R10, desc[UR6][R10.64] ;  /* 0x000000060a0a7981 */ /* 0x000f22000c1e1b00 */
[----:B---3--:R-:W-:-:S06]  /*0120*/  IMAD.WIDE R8, R0, 0x8, R8 ;  /* 0x0000000800087825 */ /* 0x008fcc00078e0208 */
[----:B------:R-:W5:Y:S01]  /*0130*/  LDG.E.64 R8, desc[UR6][R8.64] ;  /* 0x0000000608087981 */ /* 0x000f62000c1e1b00 */
[----:B0-----:R-:W-:-:S06]  /*0140*/  IMAD.WIDE R6, R0, 0x8, R6 ;  /* 0x0000000800067825 */ /* 0x001fcc00078e0206 */
[----:B------:R-:W5:Y:S01]  /*0150*/  LDG.E.64 R6, desc[UR6][R6.64] ;  /* 0x0000000606067981 */ /* 0x000f62000c1e1b00 */
[----:B------:R-:W0:Y:S01]  /*0160*/  MUFU.RCP64H R3, 180 ;  /* 0x4066800000037908 */ /* 0x000e220000001800 */
[----:B------:R-:W-:Y:S02]  /*0170*/  IMAD.MOV.U32 R14, RZ, RZ, 0x0 ;  /* 0x00000000ff0e7424 */ /* 0x000fe400078e00ff */
[----:B------:R-:W-:Y:S02]  /*0180*/  IMAD.MOV.U32 R15, RZ, RZ, 0x40668000 ;  /* 0x40668000ff0f7424 */ /* 0x000fe400078e00ff */
[----:B------:R-:W-:-:S06]  /*0190*/  IMAD.MOV.U32 R2, RZ, RZ, 0x1 ;  /* 0x00000001ff027424 */ /* 0x000fcc00078e00ff */
[----:B0-----:R-:W-:-:S08]  /*01a0*/  DFMA R12, R2, -R14, 1 ;  /* 0x3ff00000020c742b */ /* 0x001fd0000000080e */
[----:B------:R-:W-:-:S08]  /*01b0*/  DFMA R12, R12, R12, R12 ;  /* 0x0000000c0c0c722b */ /* 0x000fd0000000000c */
[----:B------:R-:W-:Y:S01]  /*01c0*/  DFMA R12, R2, R12, R2 ;  /* 0x0000000c020c722b */ /* 0x000fe20000000002 */
[----:B------:R-:W-:-:S07]  /*01d0*/  UMOV UR4, 0x54442d18 ;  /* 0x54442d1800047882 */ /* 0x000fce0000000000 */
[----:B------:R-:W-:Y:S01]  /*01e0*/  DFMA R14, R12, -R14, 1 ;  /* 0x3ff000000c0e742b */ /* 0x000fe2000000080e */
[----:B------:R-:W-:-:S07]  /*01f0*/  UMOV UR5, 0x400921fb ;  /* 0x400921fb00057882 */ /* 0x000fce0000000000 */
[----:B------:R-:W-:Y:S01]  /*0200*/  DFMA R12, R12, R14, R12 ;  /* 0x0000000e0c0c722b */ /* 0x000fe2000000000c */
[----:B------:R-:W-:Y:S01]  /*0210*/  BSSY.RECONVERGENT B0, `(.L_x_0) ;  /* 0x0000010000007945 */ /* 0x000fe20003800200 */
[----:B----4-:R-:W-:-:S08]  /*0220*/  DADD R2, -R4, R10 ;  /* 0x0000000004027229 */ /* 0x010fd0000000010a */
[----:B------:R-:W-:-:S08]  /*0230*/  DMUL R14, R2, UR4 ;  /* 0x00000004020e7c28 */ /* 0x000fd00008000000 */
[----:B------:R-:W-:-:S08]  /*0240*/  DMUL R2, R14, R12 ;  /* 0x0000000c0e027228 */ /* 0x000fd00000000000 */
[----:B------:R-:W-:-:S08]  /*0250*/  DFMA R16, R2, -180, R14 ;  /* 0xc06680000210782b */ /* 0x000fd0000000000e */
[----:B------:R-:W-:Y:S01]  /*0260*/  DFMA R12, R12, R16, R2 ;  /* 0x000000100c0c722b */ /* 0x000fe20000000002 */
[----:B------:R-:W-:-:S09]  /*0270*/  FSETP.GEU.AND P1, PT, |R15|, 6.5827683646048100446e-37, PT ;  /* 0x036000000f00780b */ /* 0x000fd20003f2e200 */
[----:B------:R-:W-:-:S05]  /*0280*/  FFMA R2, RZ, 3.6015625, R13 ;  /* 0x40668000ff027823 */ /* 0x000fca000000000d */
[----:B------:R-:W-:Y:S01]  /*0290*/  FSETP.GT.AND P0, PT, |R2|, 1.469367938527859385e-39, PT ;  /* 0x001000000200780b */ /* 0x000fe20003f04200 */
[----:B------:R-:W-:Y:S01]  /*02a0*/  UMOV UR4, URZ ;  /* 0x000000ff00047c82 */ /* 0x000fe20008000000 */
[----:B------:R-:W-:-:S11]  /*02b0*/  IMAD.MOV.U32 R3, RZ, RZ, 0x40668000 ;  /* 0x40668000ff037424 */ /* 0x000fd600078e00ff */
[----:B------:R-:W-:Y:S05]  /*02c0*/  @P0 BRA P1, `(.L_x_1) ;  /* 0x0000000000100947 */ /* 0x000fea0000800000 */
[----:B------:R-:W-:-:S07]  /*02d0*/  MOV R2, 0x2f0 ;  /* 0x000002f000027802 */ /* 0x000fce0000000f00 */
[----:B-----5:R-:W-:Y:S05]  /*02e0*/  CALL.REL.NOINC `($__internal_0_$__cuda_sm20_div_rn_f64_full) ;  /* 0x0000001c00f87944 */ /* 0x020fea0003c00000 */
[----:B------:R-:W-:Y:S02]  /*02f0*/  IMAD.MOV.U32 R12, RZ, RZ, R14 ;  /* 0x000000ffff0c7224 */ /* 0x000fe400078e000e */
[----:B------:R-:W-:-:S07]  /*0300*/  IMAD.MOV.U32 R13, RZ, RZ, R15 ;  /* 0x000000ffff0d7224 */ /* 0x000fce00078e000f */
.L_x_1:
[----:B------:R-:W-:Y:S05]  /*0310*/  BSYNC.RECONVERGENT B0 ;  /* 0x0000000000007941 */ /* 0x000fea0003800200 */
.L_x_0:
[----:B------:R-:W-:Y:S01]  /*0320*/  DMUL R16, R12, 0.5 ;  /* 0x3fe000000c107828 */ /* 0x000fe20000000000 */
[----:B------:R-:W-:Y:S07]  /*0330*/  BSSY.RECONVERGENT B0, `(.L_x_2) ;  /* 0x000001b000007945 */ /* 0x000fee0003800200 */
[----:B------:R-:W-:-:S14]  /*0340*/  DSETP.NEU.AND P0, PT, |R16|, +INF , PT ;  /* 0x7ff000001000742a */ /* 0x000fdc0003f0d200 */
[----:B------:R-:W-:Y:S01]  /*0350*/  @!P0 DMUL R24, RZ, R16 ;  /* 0x00000010ff188228 */ /* 0x000fe20000000000 */
[----:B------:R-:W-:Y:S01]  /*0360*/  @!P0 IMAD.MOV.U32 R2, RZ, RZ, RZ ;  /* 0x000000ffff028224 */ /* 0x000fe200078e00ff */
[----:B------:R-:W-:Y:S09]  /*0370*/  @!P0 BRA `(.L_x_3) ;  /* 0x0000000000588947 */ /* 0x000ff20003800000 */
[----:B------:R-:W-:Y:S01]  /*0380*/  UMOV UR8, 0x6dc9c883 ;  /* 0x6dc9c88300087882 */ /* 0x000fe20000000000 */
[----:B------:R-:W-:Y:S01]  /*0390*/  UMOV UR9, 0x3fe45f30 ;  /* 0x3fe45f3000097882 */ /* 0x000fe20000000000 */
[C---:B------:R-:W-:Y:S02]  /*03a0*/  DSETP.GE.AND P0, PT, |R16|.reuse, 2.14748364800000000000e+09, PT ;  /* 0x41e000001000742a */ /* 0x040fe40003f06200 */
[----:B------:R-:W-:Y:S01]  /*03b0*/  DMUL R12, R16, UR8 ;  /* 0x00000008100c7c28 */ /* 0x000fe20008000000 */
[----:B------:R-:W-:Y:S01]  /*03c0*/  UMOV UR8, 0x54442d18 ;  /* 0x54442d1800087882 */ /* 0x000fe20000000000 */
[----:B------:R-:W-:-:S04]  /*03d0*/  UMOV UR9, 0x3ff921fb ;  /* 0x3ff921fb00097882 */ /* 0x000fc80000000000 */
[----:B------:R-:W0:Y:S08]  /*03e0*/  F2I.F64 R2, R12 ;  /* 0x0000000c00027311 */ /* 0x000e300000301100 */
[----:B0-----:R-:W0:Y:S02]  /*03f0*/  I2F.F64 R24, R2 ;  /* 0x0000000200187312 */ /* 0x001e240000201c00 */
[----:B0-----:R-:W-:Y:S01]  /*0400*/  DFMA R14, R24, -UR8, R16 ;  /* 0x80000008180e7c2b */ /* 0x001fe20008000010 */
[----:B------:R-:W-:Y:S01]  /*0410*/  UMOV UR8, 0x33145c00 ;  /* 0x33145c0000087882 */ /* 0x000fe20000000000 */
[----:B------:R-:W-:-:S06]  /*0420*/  UMOV UR9, 0x3c91a626 ;  /* 0x3c91a62600097882 */ /* 0x000fcc0000000000 */
[----:B------:R-:W-:Y:S01]  /*0430*/  DFMA R14, R24, -UR8, R14 ;  /* 0x80000008180e7c2b */ /* 0x000fe2000800000e */
[----:B------:R-:W-:Y:S01]  /*0440*/  UMOV UR8, 0x252049c0 ;  /* 0x252049c000087882 */ /* 0x000fe20000000000 */
[----:B------:R-:W-:-:S06]  /*0450*/  UMOV UR9, 0x397b839a ;  /* 0x397b839a00097882 */ /* 0x000fcc0000000000 */
[----:B------:R-:W-:Y:S01]  /*0460*/  DFMA R24, R24, -UR8, R14 ;  /* 0x8000000818187c2b */ /* 0x000fe2000800000e */
[----:B------:R-:W-:Y:S10]  /*0470*/  @!P0 BRA `(.L_x_3) ;  /* 0x0000000000188947 */ /* 0x000ff40003800000 */
[----:B------:R-:W-:Y:S01]  /*0480*/  IMAD.MOV.U32 R13, RZ, RZ, R17 ;  /* 0x000000ffff0d7224 */ /* 0x000fe200078e0011 */
[----:B------:R-:W-:-:S07]  /*0490*/  MOV R2, 0x4b0 ;  /* 0x000004b000027802 */ /* 0x000fce0000000f00 */
[----:B-----5:R-:W-:Y:S05]  /*04a0*/  CALL.REL.NOINC `($_Z25haversine_distance_kerneliPKdS0_S0_S0_Pd$__internal_trig_reduction_slowpathd) ;  /* 0x0000003000607944 */ /* 0x020fea0003c00000 */
[----:B------:R-:W-:Y:S02]  /*04b0*/  IMAD.MOV.U32 R2, RZ, RZ, R14 ;  /* 0x000000ffff027224 */ /* 0x000fe400078e000e */
[----:B------:R-:W-:Y:S02]  /*04c0*/  IMAD.MOV.U32 R24, RZ, RZ, R16 ;  /* 0x000000ffff187224 */ /* 0x000fe400078e0010 */
[----:B------:R-:W-:-:S07]  /*04d0*/  IMAD.MOV.U32 R25, RZ, RZ, R17 ;  /* 0x000000ffff197224 */ /* 0x000fce00078e0011 */
.L_x_3:
[----:B------:R-:W-:Y:S05]  /*04e0*/  BSYNC.RECONVERGENT B0 ;  /* 0x0000000000007941 */ /* 0x000fea0003800200 */
.L_x_2:
[----:B------:R-:W0:Y:S01]  /*04f0*/  LDCU.64 UR8, c[0x4][0x8] ;  /* 0x01000100ff0877ac */ /* 0x000e220008000a00 */
[----:B------:R-:W-:-:S05]  /*0500*/  IMAD.SHL.U32 R12, R2, 0x40, RZ ;  /* 0x00000040020c7824 */ /* 0x000fca00078e00ff */
[----:B------:R-:W-:-:S04]  /*0510*/  LOP3.LUT R12, R12, 0x40, RZ, 0xc0, !PT ;  /* 0x000000400c0c7812 */ /* 0x000fc800078ec0ff */
[----:B0-----:R-:W-:-:S05]  /*0520*/  IADD3 R28, P0, PT, R12, UR8, RZ ;  /* 0x000000080c1c7c10 */ /* 0x001fca000ff1e0ff */
[----:B------:R-:W-:-:S05]  /*0530*/  IMAD.X R29, RZ, RZ, UR9, P0 ;  /* 0x00000009ff1d7e24 */ /* 0x000fca00080e06ff */
[----:B------:R-:W2:Y:S04]  /*0540*/  LDG.E.128.CONSTANT R12, desc[UR6][R28.64] ;  /* 0x000000061c0c7981 */ /* 0x000ea8000c1e9d00 */
[----:B------:R-:W3:Y:S04]  /*0550*/  LDG.E.128.CONSTANT R16, desc[UR6][R28.64+0x10] ;  /* 0x000010061c107981 */ /* 0x000ee8000c1e9d00 */
[----:B------:R-:W4:Y:S01]  /*0560*/  LDG.E.128.CONSTANT R20, desc[UR6][R28.64+0x20] ;  /* 0x000020061c147981 */ /* 0x000f22000c1e9d00 */
[----:B------:R-:W-:Y:S01]  /*0570*/  LOP3.LUT R26, R2, 0x1, RZ, 0xc0, !PT ;  /* 0x00000001021a7812 */ /* 0x000fe200078ec0ff */
[----:B------:R-:W-:Y:S01]  /*0580*/  IMAD.MOV.U32 R30, RZ, RZ, 0x20fd8164 ;  /* 0x20fd8164ff1e7424 */ /* 0x000fe200078e00ff */
[----:B------:R-:W-:Y:S02]  /*0590*/  BSSY.RECONVERGENT B0, `(.L_x_4) ;  /* 0x0000017000007945 */ /* 0x000fe40003800200 */
[----:B------:R-:W-:Y:S01]  /*05a0*/  ISETP.NE.U32.AND P0, PT, R26, 0x1, PT ;  /* 0x000000011a00780c */ /* 0x000fe20003f05070 */
[----:B------:R-:W-:-:S03]  /*05b0*/  IMAD.MOV.U32 R26, RZ, RZ, 0x3da8ff83 ;  /* 0x3da8ff83ff1a7424 */ /* 0x000fc600078e00ff */
[----:B------:R-:W-:Y:S02]  /*05c0*/  FSEL R30, R30, -8.06006814911005101289e+34, !P0 ;  /* 0xf9785eba1e1e7808 */ /* 0x000fe40004000000 */
[----:B------:R-:W-:Y:S01]  /*05d0*/  FSEL R31, -R26, 0.11223486810922622681, !P0 ;  /* 0x3de5db651a1f7808 */ /* 0x000fe20004000100 */
[----:B------:R-:W-:-:S08]  /*05e0*/  DMUL R26, R24, R24 ;  /* 0x00000018181a7228 */ /* 0x000fd00000000000 */
[----:B--2---:R-:W-:-:S08]  /*05f0*/  DFMA R12, R26, R30, R12 ;  /* 0x0000001e1a0c722b */ /* 0x004fd0000000000c */
[----:B------:R-:W-:-:S08]  /*0600*/  DFMA R12, R26, R12, R14 ;  /* 0x0000000c1a0c722b */ /* 0x000fd0000000000e */
[----:B---3--:R-:W-:-:S08]  /*0610*/  DFMA R12, R26, R12, R16 ;  /* 0x0000000c1a0c722b */ /* 0x008fd00000000010 */
[----:B------:R-:W-:-:S08]  /*0620*/  DFMA R12, R26, R12, R18 ;  /* 0x0000000c1a0c722b */ /* 0x000fd00000000012 */
[----:B----4-:R-:W-:-:S08]  /*0630*/  DFMA R12, R26, R12, R20 ;  /* 0x0000000c1a0c722b */ /* 0x010fd00000000014 */
[----:B------:R-:W-:-:S08]  /*0640*/  DFMA R12, R26, R12, R22 ;  /* 0x0000000c1a0c722b */ /* 0x000fd00000000016 */
[----:B------:R-:W-:Y:S02]  /*0650*/  DFMA R24, R12, R24, R24 ;  /* 0x000000180c18722b */ /* 0x000fe40000000018 */
[----:B------:R-:W-:-:S10]  /*0660*/  DFMA R12, R26, R12, 1 ;  /* 0x3ff000001a0c742b */ /* 0x000fd4000000000c */
[----:B------:R-:W-:Y:S02]  /*0670*/  FSEL R14, R12, R24, !P0 ;  /* 0x000000180c0e7208 */ /* 0x000fe40004000000 */
[----:B------:R-:W-:Y:S02]  /*0680*/  FSEL R15, R13, R25, !P0 ;  /* 0x000000190d0f7208 */ /* 0x000fe40004000000 */
[----:B------:R-:W-:Y:S02]  /*0690*/  LOP3.LUT P0, RZ, R2, 0x2, RZ, 0xc0, !PT ;  /* 0x0000000202ff7812 */ /* 0x000fe4000780c0ff */
[----:B------:R-:W-:Y:S02]  /*06a0*/  MOV R2, 0x700 ;  /* 0x0000070000027802 */ /* 0x000fe40000000f00 */
[----:B------:R-:W-:-:S10]  /*06b0*/  DADD R12, RZ, -R14 ;  /* 0x00000000ff0c7229 */ /* 0x000fd4000000080e */
[----:B------:R-:W-:Y:S02]  /*06c0*/  FSEL R30, R14, R12, !P0 ;  /* 0x0000000c0e1e7208 */ /* 0x000fe40004000000 */
[----:B------:R-:W-:-:S06]  /*06d0*/  FSEL R31, R15, R13, !P0 ;  /* 0x0000000d0f1f7208 */ /* 0x000fcc0004000000 */
[----:B------:R-:W-:-:S11]  /*06e0*/  DADD R24, -RZ, |R30| ;  /* 0x00000000ff187229 */ /* 0x000fd6000000051e */
[----:B-----5:R-:W-:Y:S05]  /*06f0*/  CALL.REL.NOINC `($_Z25haversine_distance_kerneliPKdS0_S0_S0_Pd$__internal_accurate_pow) ;  /* 0x0000002400287944 */ /* 0x020fea0003c00000 */
[----:B------:R-:W-:Y:S05]  /*0700*/  BSYNC.RECONVERGENT B0 ;  /* 0x0000000000007941 */ /* 0x000fea0003800200 */
.L_x_4:
[----:B------:R-:W0:Y:S01]  /*0710*/  MUFU.RCP64H R17, 180 ;  /* 0x4066800000117908 */ /* 0x000e220000001800 */
[----:B------:R-:W-:Y:S01]  /*0720*/  IMAD.MOV.U32 R18, RZ, RZ, 0x0 ;  /* 0x00000000ff127424 */ /* 0x000fe200078e00ff */
[C---:B------:R-:W-:Y:S01]  /*0730*/  DADD R14, R30.reuse, 2 ;  /* 0x400000001e0e7429 */ /* 0x040fe20000000000 */
[----:B------:R-:W-:Y:S01]  /*0740*/  IMAD.MOV.U32 R19, RZ, RZ, 0x40668000 ;  /* 0x40668000ff137424 */ /* 0x000fe200078e00ff */
[----:B------:R-:W-:Y:S01]  /*0750*/  DSETP.NEU.AND P0, PT, R30, RZ, PT ;  /* 0x000000ff1e00722a */ /* 0x000fe20003f0d000 */
[----:B------:R-:W-:Y:S01]  /*0760*/  IMAD.MOV.U32 R16, RZ, RZ, 0x1 ;  /* 0x00000001ff107424 */ /* 0x000fe200078e00ff */
[----:B------:R-:W-:Y:S06]  /*0770*/  BSSY.RECONVERGENT B0, `(.L_x_5) ;  /* 0x0000011000007945 */ /* 0x000fec0003800200 */
[----:B------:R-:W-:Y:S01]  /*0780*/  LOP3.LUT R14, R15, 0x7ff00000, RZ, 0xc0, !PT ;  /* 0x7ff000000f0e7812 */ /* 0x000fe200078ec0ff */
[----:B------:R-:W-:-:S03]  /*0790*/  IMAD.MOV.U32 R15, RZ, RZ, R13 ;  /* 0x000000ffff0f7224 */ /* 0x000fc600078e000d */
[----:B------:R-:W-:Y:S01]  /*07a0*/  ISETP.NE.AND P1, PT, R14, 0x7ff00000, PT ;  /* 0x7ff000000e00780c */ /* 0x000fe20003f25270 */
[----:B0-----:R-:W-:Y:S01]  /*07b0*/  DFMA R20, R16, -R18, 1 ;  /* 0x3ff000001014742b */ /* 0x001fe20000000812 */
[----:B------:R-:W-:Y:S01]  /*07c0*/  IMAD.MOV.U32 R14, RZ, RZ, R12 ;  /* 0x000000ffff0e7224 */ /* 0x000fe200078e000c */
[----:B------:R-:W-:-:S06]  /*07d0*/  @!P0 CS2R R14, SRZ ;  /* 0x00000000000e8805 */ /* 0x000fcc000001ff00 */
[----:B------:R-:W-:-:S08]  /*07e0*/  DFMA R20, R20, R20, R20 ;  /* 0x000000141414722b */ /* 0x000fd00000000014 */
[----:B------:R-:W-:-:S08]  /*07f0*/  DFMA R20, R16, R20, R16 ;  /* 0x000000141014722b */ /* 0x000fd00000000010 */
[----:B------:R-:W-:Y:S01]  /*0800*/  DFMA R18, R20, -R18, 1 ;  /* 0x3ff000001412742b */ /* 0x000fe20000000812 */
[----:B------:R-:W-:Y:S10]  /*0810*/  @P1 BRA `(.L_x_6) ;  /* 0x0000000000181947 */ /* 0x000ff40003800000 */
[----:B------:R-:W-:-:S14]  /*0820*/  DSETP.NAN.AND P0, PT, R30, R30, PT ;  /* 0x0000001e1e00722a */ /* 0x000fdc0003f08000 */
[----:B------:R-:W-:Y:S01]  /*0830*/  @P0 DADD R14, R30, 2 ;  /* 0x400000001e0e0429 */ /* 0x000fe20000000000 */
[----:B------:R-:W-:Y:S10]  /*0840*/  @P0 BRA `(.L_x_6) ;  /* 0x00000000000c0947 */ /* 0x000ff40003800000 */
[----:B------:R-:W-:-:S14]  /*0850*/  DSETP.NEU.AND P0, PT, |R30|, +INF , PT ;  /* 0x7ff000001e00742a */ /* 0x000fdc0003f0d200 */
[----:B------:R-:W-:Y:S02]  /*0860*/  @!P0 IMAD.MOV.U32 R14, RZ, RZ, 0x0 ;  /* 0x00000000ff0e8424 */ /* 0x000fe400078e00ff */
[----:B------:R-:W-:-:S07]  /*0870*/  @!P0 IMAD.MOV.U32 R15, RZ, RZ, 0x7ff00000 ;  /* 0x7ff00000ff0f8424 */ /* 0x000fce00078e00ff */
.L_x_6:
[----:B------:R-:W-:Y:S05]  /*0880*/  BSYNC.RECONVERGENT B0 ;  /* 0x0000000000007941 */ /* 0x000fea0003800200 */
.L_x_5:
[----:B------:R-:W-:Y:S01]  /*0890*/  UMOV UR8, 0x54442d18 ;  /* 0x54442d1800087882 */ /* 0x000fe20000000000 */
[----:B------:R-:W-:Y:S01]  /*08a0*/  UMOV UR9, 0x400921fb ;  /* 0x400921fb00097882 */ /* 0x000fe20000000000 */
[----:B------:R-:W-:Y:S01]  /*08b0*/  DFMA R18, R20, R18, R20 ;  /* 0x000000121412722b */ /* 0x000fe20000000014 */
[----:B------:R-:W-:Y:S01]  /*08c0*/  BSSY.RECONVERGENT B0, `(.L_x_7) ;  /* 0x0000012000007945 */ /* 0x000fe20003800200 */
[----:B------:R-:W-:Y:S02]  /*08d0*/  DMUL R16, R4, UR8 ;  /* 0x0000000804107c28 */ /* 0x000fe40008000000 */
[----:B------:R-:W-:-:S06]  /*08e0*/  DSETP.NEU.AND P0, PT, R30, 1, PT ;  /* 0x3ff000001e00742a */ /* 0x000fcc0003f0d000 */
[----:B------:R-:W-:Y:S02]  /*08f0*/  DMUL R12, R18, R16 ;  /* 0x00000010120c7228 */ /* 0x000fe40000000000 */
[----:B------:R-:W-:-:S06]  /*0900*/  FSETP.GEU.AND P2, PT, |R17|, 6.5827683646048100446e-37, PT ;  /* 0x036000001100780b */ /* 0x000fcc0003f4e200 */
[----:B------:R-:W-:-:S08]  /*0910*/  DFMA R4, R12, -180, R16 ;  /* 0xc06680000c04782b */ /* 0x000fd00000000010 */
[----:B------:R-:W-:Y:S01]  /*0920*/  DFMA R12, R18, R4, R12 ;  /* 0x00000004120c722b */ /* 0x000fe2000000000c */
[----:B------:R-:W-:Y:S02]  /*0930*/  FSEL R4, R14, RZ, P0 ;  /* 0x000000ff0e047208 */ /* 0x000fe40000000000 */
[----:B------:R-:W-:-:S07]  /*0940*/  FSEL R5, R15, 1.875, P0 ;  /* 0x3ff000000f057808 */ /* 0x000fce0000000000 */
[----:B------:R-:W-:-:S05]  /*0950*/  FFMA R2, RZ, 3.6015625, R13 ;  /* 0x40668000ff027823 */ /* 0x000fca000000000d */
[----:B------:R-:W-:-:S13]  /*0960*/  FSETP.GT.AND P1, PT, |R2|, 1.469367938527859385e-39, PT ;  /* 0x001000000200780b */ /* 0x000fda0003f24200 */
[----:B------:R-:W-:Y:S05]  /*0970*/  @P1 BRA P2, `(.L_x_8) ;  /* 0x0000000000181947 */ /* 0x000fea0001000000 */
[----:B------:R-:W-:Y:S01]  /*0980*/  IMAD.MOV.U32 R14, RZ, RZ, R16 ;  /* 0x000000ffff0e7224 */ /* 0x000fe200078e0010 */
[----:B------:R-:W-:Y:S01]  /*0990*/  MOV R2, 0x9c0 ;  /* 0x000009c000027802 */ /* 0x000fe20000000f00 */
[----:B------:R-:W-:-:S07]  /*09a0*/  IMAD.MOV.U32 R15, RZ, RZ, R17 ;  /* 0x000000ffff0f7224 */ /* 0x000fce00078e0011 */
[----:B------:R-:W-:Y:S05]  /*09b0*/  CALL.REL.NOINC `($__internal_0_$__cuda_sm20_div_rn_f64_full) ;  /* 0x0000001800447944 */ /* 0x000fea0003c00000 */
[----:B------:R-:W-:Y:S02]  /*09c0*/  IMAD.MOV.U32 R12, RZ, RZ, R14 ;  /* 0x000000ffff0c7224 */ /* 0x000fe400078e000e */
[----:B------:R-:W-:-:S07]  /*09d0*/  IMAD.MOV.U32 R13, RZ, RZ, R15 ;  /* 0x000000ffff0d7224 */ /* 0x000fce00078e000f */
.L_x_8:
[----:B------:R-:W-:Y:S05]  /*09e0*/  BSYNC.RECONVERGENT B0 ;  /* 0x0000000000007941 */ /* 0x000fea0003800200 */
.L_x_7:
[----:B------:R-:W-:Y:S01]  /*09f0*/  DSETP.NEU.AND P0, PT, |R12|, +INF , PT ;  /* 0x7ff000000c00742a */ /* 0x000fe20003f0d200 */
[----:B------:R-:W-:-:S13]  /*0a00*/  BSSY.RECONVERGENT B0, `(.L_x_9) ;  /* 0x000001d000007945 */ /* 0x000fda0003800200 */
[----:B------:R-:W-:Y:S01]  /*0a10*/  @!P0 DMUL R24, RZ, R12 ;  /* 0x0000000cff188228 */ /* 0x000fe20000000000 */
[----:B------:R-:W-:Y:S01]  /*0a20*/  @!P0 IMAD.MOV.U32 R2, RZ, RZ, 0x1 ;  /* 0x00000001ff028424 */ /* 0x000fe200078e00ff */
[----:B------:R-:W-:Y:S09]  /*0a30*/  @!P0 BRA `(.L_x_10) ;  /* 0x0000000000648947 */ /* 0x000ff20003800000 */
[----:B------:R-:W-:Y:S01]  /*0a40*/  UMOV UR8, 0x6dc9c883 ;  /* 0x6dc9c88300087882 */ /* 0x000fe20000000000 */
[----:B------:R-:W-:Y:S01]  /*0a50*/  UMOV UR9, 0x3fe45f30 ;  /* 0x3fe45f3000097882 */ /* 0x000fe20000000000 */
[C---:B------:R-:W-:Y:S01]  /*0a60*/  DSETP.GE.AND P0, PT, |R12|.reuse, 2.14748364800000000000e+09, PT ;  /* 0x41e000000c00742a */ /* 0x040fe20003f06200 */
[----:B------:R-:W-:Y:S01]  /*0a70*/  BSSY.RECONVERGENT B1, `(.L_x_11) ;  /* 0x0000014000017945 */ /* 0x000fe20003800200 */
        /* <DEDUP_REMOVED lines=15> */
[----:B------:R-:W-:Y:S05]  /*0b70*/  CALL.REL.NOINC `($_Z25haversine_distance_kerneliPKdS0_S0_S0_Pd$__internal_trig_reduction_slowpathd) ;  /* 0x0000002800ac7944 */ /* 0x000fea0003c00000 */
[----:B------:R-:W-:Y:S02]  /*0b80*/  IMAD.MOV.U32 R2, RZ, RZ, R14 ;  /* 0x000000ffff027224 */ /* 0x000fe400078e000e */
[----:B------:R-:W-:Y:S02]  /*0b90*/  IMAD.MOV.U32 R24, RZ, RZ, R16 ;  /* 0x000000ffff187224 */ /* 0x000fe400078e0010 */
[----:B------:R-:W-:-:S07]  /*0ba0*/  IMAD.MOV.U32 R25, RZ, RZ, R17 ;  /* 0x000000ffff197224 */ /* 0x000fce00078e0011 */
.L_x_12:
[----:B------:R-:W-:Y:S05]  /*0bb0*/  BSYNC.RECONVERGENT B1 ;  /* 0x0000000000017941 */ /* 0x000fea0003800200 */
.L_x_11:
[----:B------:R-:W-:-:S07]  /*0bc0*/  VIADD R2, R2, 0x1 ;  /* 0x0000000102027836 */ /* 0x000fce0000000000 */
.L_x_10:
[----:B------:R-:W-:Y:S05]  /*0bd0*/  BSYNC.RECONVERGENT B0 ;  /* 0x0000000000007941 */ /* 0x000fea0003800200 */
.L_x_9:
        /* <DEDUP_REMOVED lines=10> */
[----:B------:R-:W-:Y:S01]  /*0c80*/  UMOV UR8, 0x54442d18 ;  /* 0x54442d1800087882 */ /* 0x000fe20000000000 */
[----:B------:R-:W-:Y:S01]  /*0c90*/  UMOV UR9, 0x400921fb ;  /* 0x400921fb00097882 */ /* 0x000fe20000000000 */
[----:B------:R-:W-:Y:S01]  /*0ca0*/  ISETP.NE.U32.AND P0, PT, R26, 0x1, PT ;  /* 0x000000011a00780c */ /* 0x000fe20003f05070 */
[----:B------:R-:W-:Y:S01]  /*0cb0*/  IMAD.MOV.U32 R26, RZ, RZ, 0x3da8ff83 ;  /* 0x3da8ff83ff1a7424 */ /* 0x000fe200078e00ff */
[----:B------:R-:W-:Y:S02]  /*0cc0*/  BSSY.RECONVERGENT B0, `(.L_x_13) ;  /* 0x0000027000007945 */ /* 0x000fe40003800200 */
[----:B------:R-:W-:-:S02]  /*0cd0*/  FSEL R30, R30, -8.06006814911005101289e+34, !P0 ;  /* 0xf9785eba1e1e7808 */ /* 0x000fc40004000000 */
[----:B------:R-:W-:Y:S01]  /*0ce0*/  FSEL R31, -R26, 0.11223486810922622681, !P0 ;  /* 0x3de5db651a1f7808 */ /* 0x000fe20004000100 */
[----:B------:R-:W-:-:S08]  /*0cf0*/  DMUL R26, R24, R24 ;  /* 0x00000018181a7228 */ /* 0x000fd00000000000 */
[----:B--2---:R-:W-:-:S08]  /*0d00*/  DFMA R12, R26, R30, R12 ;  /* 0x0000001e1a0c722b */ /* 0x004fd0000000000c */
[----:B------:R-:W-:Y:S01]  /*0d10*/  DFMA R12, R26, R12, R14 ;  /* 0x0000000c1a0c722b */ /* 0x000fe2000000000e */
[----:B------:R-:W-:Y:S02]  /*0d20*/  IMAD.MOV.U32 R14, RZ, RZ, 0x0 ;  /* 0x00000000ff0e7424 */ /* 0x000fe400078e00ff */
[----:B------:R-:W-:-:S05]  /*0d30*/  IMAD.MOV.U32 R15, RZ, RZ, 0x40668000 ;  /* 0x40668000ff0f7424 */ /* 0x000fca00078e00ff */
[----:B---3--:R-:W-:Y:S02]  /*0d40*/  DFMA R16, R26, R12, R16 ;  /* 0x0000000c1a10722b */ /* 0x008fe40000000010 */
[----:B------:R-:W0:Y:S01]  /*0d50*/  MUFU.RCP64H R13, 180 ;  /* 0x40668000000d7908 */ /* 0x000e220000001800 */
[----:B------:R-:W-:-:S05]  /*0d60*/  IMAD.MOV.U32 R12, RZ, RZ, 0x1 ;  /* 0x00000001ff0c7424 */ /* 0x000fca00078e00ff */
[----:B------:R-:W-:-:S08]  /*0d70*/  DFMA R16, R26, R16, R18 ;  /* 0x000000101a10722b */ /* 0x000fd00000000012 */
[----:B----4-:R-:W-:Y:S02]  /*0d80*/  DFMA R20, R26, R16, R20 ;  /* 0x000000101a14722b */ /* 0x010fe40000000014 */
[----:B0-----:R-:W-:-:S06]  /*0d90*/  DFMA R16, R12, -R14, 1 ;  /* 0x3ff000000c10742b */ /* 0x001fcc000000080e */
[----:B------:R-:W-:Y:S02]  /*0da0*/  DFMA R20, R26, R20, R22 ;  /* 0x000000141a14722b */ /* 0x000fe40000000016 */
[----:B------:R-:W-:-:S06]  /*0db0*/  DFMA R16, R16, R16, R16 ;  /* 0x000000101010722b */ /* 0x000fcc0000000010 */
[----:B------:R-:W-:Y:S02]  /*0dc0*/  DFMA R24, R20, R24, R24 ;  /* 0x000000181418722b */ /* 0x000fe40000000018 */
[----:B------:R-:W-:Y:S02]  /*0dd0*/  DFMA R20, R26, R20, 1 ;  /* 0x3ff000001a14742b */ /* 0x000fe40000000014 */
[----:B------:R-:W-:-:S08]  /*0de0*/  DFMA R16, R12, R16, R12 ;  /* 0x000000100c10722b */ /* 0x000fd0000000000c */
[----:B------:R-:W-:Y:S02]  /*0df0*/  DFMA R12, R16, -R14, 1 ;  /* 0x3ff00000100c742b */ /* 0x000fe4000000080e */
[----:B------:R-:W-:-:S06]  /*0e00*/  DMUL R14, R10, UR8 ;  /* 0x000000080a0e7c28 */ /* 0x000fcc0008000000 */
[----:B------:R-:W-:-:S04]  /*0e10*/  DFMA R16, R16, R12, R16 ;  /* 0x0000000c1010722b */ /* 0x000fc80000000010 */
[----:B------:R-:W-:-:S04]  /*0e20*/  FSETP.GEU.AND P2, PT, |R15|, 6.5827683646048100446e-37, PT ;  /* 0x036000000f00780b */ /* 0x000fc80003f4e200 */
[----:B------:R-:W-:-:S08]  /*0e30*/  DMUL R12, R16, R14 ;  /* 0x0000000e100c7228 */ /* 0x000fd00000000000 */
[----:B------:R-:W-:-:S08]  /*0e40*/  DFMA R10, R12, -180, R14 ;  /* 0xc06680000c0a782b */ /* 0x000fd0000000000e */
[----:B------:R-:W-:Y:S01]  /*0e50*/  DFMA R12, R16, R10, R12 ;  /* 0x0000000a100c722b */ /* 0x000fe2000000000c */
[----:B------:R-:W-:Y:S02]  /*0e60*/  FSEL R16, R20, R24, !P0 ;  /* 0x0000001814107208 */ /* 0x000fe40004000000 */
[----:B------:R-:W-:Y:S02]  /*0e70*/  FSEL R17, R21, R25, !P0 ;  /* 0x0000001915117208 */ /* 0x000fe40004000000 */
[----:B------:R-:W-:-:S05]  /*0e80*/  LOP3.LUT P0, RZ, R2, 0x2, RZ, 0xc0, !PT ;  /* 0x0000000202ff7812 */ /* 0x000fca000780c0ff */
[----:B------:R-:W-:Y:S01]  /*0e90*/  FFMA R18, RZ, 3.6015625, R13 ;  /* 0x40668000ff127823 */ /* 0x000fe2000000000d */
[----:B------:R-:W-:-:S04]  /*0ea0*/  DADD R10, RZ, -R16 ;  /* 0x00000000ff0a7229 */ /* 0x000fc80000000810 */
[----:B------:R-:W-:-:S06]  /*0eb0*/  FSETP.GT.AND P1, PT, |R18|, 1.469367938527859385e-39, PT ;  /* 0x001000001200780b */ /* 0x000fcc0003f24200 */
[----:B------:R-:W-:Y:S02]  /*0ec0*/  FSEL R10, R16, R10, !P0 ;  /* 0x0000000a100a7208 */ /* 0x000fe40004000000 */
[----:B------:R-:W-:-:S05]  /*0ed0*/  FSEL R11, R17, R11, !P0 ;  /* 0x0000000b110b7208 */ /* 0x000fca0004000000 */
[----:B------:R-:W-:Y:S05]  /*0ee0*/  @P1 BRA P2, `(.L_x_14) ;  /* 0x0000000000101947 */ /* 0x000fea0001000000 */
[----:B------:R-:W-:-:S07]  /*0ef0*/  MOV R2, 0xf10 ;  /* 0x00000f1000027802 */ /* 0x000fce0000000f00 */
[----:B------:R-:W-:Y:S05]  /*0f00*/  CALL.REL.NOINC `($__internal_0_$__cuda_sm20_div_rn_f64_full) ;  /* 0x0000001000f07944 */ /* 0x000fea0003c00000 */
[----:B------:R-:W-:Y:S02]  /*0f10*/  IMAD.MOV.U32 R12, RZ, RZ, R14 ;  /* 0x000000ffff0c7224 */ /* 0x000fe400078e000e */
[----:B------:R-:W-:-:S07]  /*0f20*/  IMAD.MOV.U32 R13, RZ, RZ, R15 ;  /* 0x000000ffff0d7224 */ /* 0x000fce00078e000f */
.L_x_14:
[----:B------:R-:W-:Y:S05]  /*0f30*/  BSYNC.RECONVERGENT B0 ;  /* 0x0000000000007941 */ /* 0x000fea0003800200 */
.L_x_13:
        /* <DEDUP_REMOVED lines=28> */
.L_x_18:
[----:B------:R-:W-:Y:S05]  /*1100*/  BSYNC.RECONVERGENT B1 ;  /* 0x0000000000017941 */ /* 0x000fea0003800200 */
.L_x_17:
[----:B------:R-:W-:-:S07]  /*1110*/  VIADD R2, R2, 0x1 ;  /* 0x0000000102027836 */ /* 0x000fce0000000000 */
.L_x_16:
[----:B------:R-:W-:Y:S05]  /*1120*/  BSYNC.RECONVERGENT B0 ;  /* 0x0000000000007941 */ /* 0x000fea0003800200 */
.L_x_15:
        /* <DEDUP_REMOVED lines=10> */
[----:B------:R-:W-:Y:S01]  /*11d0*/  DADD R8, -R8, R6 ;  /* 0x0000000008087229 */ /* 0x000fe20000000106 */
[----:B------:R-:W-:Y:S01]  /*11e0*/  UMOV UR8, 0x54442d18 ;  /* 0x54442d1800087882 */ /* 0x000fe20000000000 */
[----:B------:R-:W-:Y:S01]  /*11f0*/  ISETP.NE.U32.AND P0, PT, R26, 0x1, PT ;  /* 0x000000011a00780c */ /* 0x000fe20003f05070 */
[----:B------:R-:W-:Y:S01]  /*1200*/  IMAD.MOV.U32 R26, RZ, RZ, 0x3da8ff83 ;  /* 0x3da8ff83ff1a7424 */ /* 0x000fe200078e00ff */
[----:B------:R-:W-:Y:S01]  /*1210*/  UMOV UR9, 0x400921fb ;  /* 0x400921fb00097882 */ /* 0x000fe20000000000 */
[----:B------:R-:W-:Y:S01]  /*1220*/  IMAD.MOV.U32 R6, RZ, RZ, 0x0 ;  /* 0x00000000ff067424 */ /* 0x000fe200078e00ff */
[----:B------:R-:W-:Y:S01]  /*1230*/  FSEL R30, R30, -8.06006814911005101289e+34, !P0 ;  /* 0xf9785eba1e1e7808 */ /* 0x000fe20004000000 */
[----:B------:R-:W-:Y:S01]  /*1240*/  IMAD.MOV.U32 R7, RZ, RZ, 0x40668000 ;  /* 0x40668000ff077424 */ /* 0x000fe200078e00ff */
[----:B------:R-:W-:Y:S01]  /*1250*/  FSEL R31, -R26, 0.11223486810922622681, !P0 ;  /* 0x3de5db651a1f7808 */ /* 0x000fe20004000100 */
[----:B------:R-:W-:Y:S01]  /*1260*/  DMUL R26, R24, R24 ;  /* 0x00000018181a7228 */ /* 0x000fe20000000000 */
[----:B------:R-:W-:Y:S01]  /*1270*/  BSSY.RECONVERGENT B0, `(.L_x_19) ;  /* 0x0000025000007945 */ /* 0x000fe20003800200 */
[----:B------:R-:W-:-:S10]  /*1280*/  DMUL R8, R8, UR8 ;  /* 0x0000000808087c28 */ /* 0x000fd40008000000 */
[----:B------:R-:W-:Y:S01]  /*1290*/  FSETP.GEU.AND P1, PT, |R9|, 6.5827683646048100446e-37, PT ;  /* 0x036000000900780b */ /* 0x000fe20003f2e200 */
[----:B--2---:R-:W-:-:S08]  /*12a0*/  DFMA R12, R26, R30, R12 ;  /* 0x0000001e1a0c722b */ /* 0x004fd0000000000c */
[----:B------:R-:W-:Y:S02]  /*12b0*/  DFMA R14, R26, R12, R14 ;  /* 0x0000000c1a0e722b */ /* 0x000fe4000000000e */
[----:B------:R-:W0:Y:S01]  /*12c0*/  MUFU.RCP64H R13, 180 ;  /* 0x40668000000d7908 */ /* 0x000e220000001800 */
[----:B------:R-:W-:-:S05]  /*12d0*/  IMAD.MOV.U32 R12, RZ, RZ, 0x1 ;  /* 0x00000001ff0c7424 */ /* 0x000fca00078e00ff */
[----:B---3--:R-:W-:-:S08]  /*12e0*/  DFMA R14, R26, R14, R16 ;  /* 0x0000000e1a0e722b */ /* 0x008fd00000000010 */
[----:B------:R-:W-:Y:S02]  /*12f0*/  DFMA R14, R26, R14, R18 ;  /* 0x0000000e1a0e722b */ /* 0x000fe40000000012 */
[----:B0-----:R-:W-:-:S06]  /*1300*/  DFMA R16, R12, -R6, 1 ;  /* 0x3ff000000c10742b */ /* 0x001fcc0000000806 */
[----:B----4-:R-:W-:Y:S02]  /*1310*/  DFMA R14, R26, R14, R20 ;  /* 0x0000000e1a0e722b */ /* 0x010fe40000000014 */
[----:B------:R-:W-:-:S06]  /*1320*/  DFMA R16, R16, R16, R16 ;  /* 0x000000101010722b */ /* 0x000fcc0000000010 */
[----:B------:R-:W-:Y:S02]  /*1330*/  DFMA R14, R26, R14, R22 ;  /* 0x0000000e1a0e722b */ /* 0x000fe40000000016 */
[----:B------:R-:W-:-:S06]  /*1340*/  DFMA R16, R12, R16, R12 ;  /* 0x000000100c10722b */ /* 0x000fcc000000000c */
[----:B------:R-:W-:Y:S02]  /*1350*/  DFMA R24, R14, R24, R24 ;  /* 0x000000180e18722b */ /* 0x000fe40000000018 */
[----:B------:R-:W-:Y:S02]  /*1360*/  DFMA R14, R26, R14, 1 ;  /* 0x3ff000001a0e742b */ /* 0x000fe4000000000e */
[----:B------:R-:W-:-:S08]  /*1370*/  DFMA R6, R16, -R6, 1 ;  /* 0x3ff000001006742b */ /* 0x000fd00000000806 */
[----:B------:R-:W-:Y:S01]  /*1380*/  DFMA R16, R16, R6, R16 ;  /* 0x000000061010722b */ /* 0x000fe20000000010 */
[----:B------:R-:W-:Y:S02]  /*1390*/  FSEL R14, R14, R24, !P0 ;  /* 0x000000180e0e7208 */ /* 0x000fe40004000000 */
[----:B------:R-:W-:Y:S02]  /*13a0*/  FSEL R15, R15, R25, !P0 ;  /* 0x000000190f0f7208 */ /* 0x000fe40004000000 */
[----:B------:R-:W-:-:S03]  /*13b0*/  LOP3.LUT P0, RZ, R2, 0x2, RZ, 0xc0, !PT ;  /* 0x0000000202ff7812 */ /* 0x000fc6000780c0ff */
[----:B------:R-:W-:-:S08]  /*13c0*/  DMUL R6, R16, R8 ;  /* 0x0000000810067228 */ /* 0x000fd00000000000 */
[----:B------:R-:W-:-:S08]  /*13d0*/  DFMA R12, R6, -180, R8 ;  /* 0xc0668000060c782b */ /* 0x000fd00000000008 */
[----:B------:R-:W-:Y:S02]  /*13e0*/  DFMA R6, R16, R12, R6 ;  /* 0x0000000c1006722b */ /* 0x000fe40000000006 */
[----:B------:R-:W-:-:S08]  /*13f0*/  DADD R12, RZ, -R14 ;  /* 0x00000000ff0c7229 */ /* 0x000fd0000000080e */
[----:B------:R-:W-:Y:S02]  /*1400*/  FFMA R2, RZ, 3.6015625, R7 ;  /* 0x40668000ff027823 */ /* 0x000fe40000000007 */
[----:B------:R-:W-:Y:S02]  /*1410*/  FSEL R12, R14, R12, !P0 ;  /* 0x0000000c0e0c7208 */ /* 0x000fe40004000000 */
[----:B------:R-:W-:Y:S02]  /*1420*/  FSEL R13, R15, R13, !P0 ;  /* 0x0000000d0f0d7208 */ /* 0x000fe40004000000 */
[----:B------:R-:W-:-:S04]  /*1430*/  FSETP.GT.AND P0, PT, |R2|, 1.469367938527859385e-39, PT ;  /* 0x001000000200780b */ /* 0x000fc80003f04200 */
[----:B------:R-:W-:-:S09]  /*1440*/  DMUL R10, R10, R12 ;  /* 0x0000000c0a0a7228 */ /* 0x000fd20000000000 */
[----:B------:R-:W-:Y:S05]  /*1450*/  @P0 BRA P1, `(.L_x_20) ;  /* 0x0000000000180947 */ /* 0x000fea0000800000 */
[----:B------:R-:W-:Y:S01]  /*1460*/  IMAD.MOV.U32 R14, RZ, RZ, R8 ;  /* 0x000000ffff0e7224 */ /* 0x000fe200078e0008 */
[----:B------:R-:W-:Y:S01]  /*1470*/  MOV R2, 0x14a0 ;  /* 0x000014a000027802 */ /* 0x000fe20000000f00 */
[----:B------:R-:W-:-:S07]  /*1480*/  IMAD.MOV.U32 R15, RZ, RZ, R9 ;  /* 0x000000ffff0f7224 */ /* 0x000fce00078e0009 */
[----:B------:R-:W-:Y:S05]  /*1490*/  CALL.REL.NOINC `($__internal_0_$__cuda_sm20_div_rn_f64_full) ;  /* 0x0000000c008c7944 */ /* 0x000fea0003c00000 */
[----:B------:R-:W-:Y:S02]  /*14a0*/  IMAD.MOV.U32 R6, RZ, RZ, R14 ;  /* 0x000000ffff067224 */ /* 0x000fe400078e000e */
[----:B------:R-:W-:-:S07]  /*14b0*/  IMAD.MOV.U32 R7, RZ, RZ, R15 ;  /* 0x000000ffff077224 */ /* 0x000fce00078e000f */
.L_x_20:
[----:B------:R-:W-:Y:S05]  /*14c0*/  BSYNC.RECONVERGENT B0 ;  /* 0x0000000000007941 */ /* 0x000fea0003800200 */
.L_x_19:
        /* <DEDUP_REMOVED lines=11> */
[----:B------:R-:W-:-:S08]  /*1580*/  UMOV UR5, 0x3ff921fb ;  /* 0x3ff921fb00057882 */ /* 0x000fd00000000000 */
        /* <DEDUP_REMOVED lines=16> */
.L_x_22:
[----:B------:R-:W-:Y:S05]  /*1690*/  BSYNC.RECONVERGENT B0 ;  /* 0x0000000000007941 */ /* 0x000fea0003800200 */
.L_x_21:
        /* <DEDUP_REMOVED lines=10> */
[----:B------:R-:W-:Y:S01]  /*1740*/  DMUL R8, R6, R6 ;  /* 0x0000000606087228 */ /* 0x000fe20000000000 */
[----:B------:R-:W-:Y:S01]  /*1750*/  BSSY.RECONVERGENT B0, `(.L_x_23) ;  /* 0x0000016000007945 */ /* 0x000fe20003800200 */
[----:B------:R-:W-:Y:S01]  /*1760*/  ISETP.NE.U32.AND P0, PT, R3, 0x1, PT ;  /* 0x000000010300780c */ /* 0x000fe20003f05070 */
[----:B------:R-:W-:-:S03]  /*1770*/  IMAD.MOV.U32 R3, RZ, RZ, 0x3da8ff83 ;  /* 0x3da8ff83ff037424 */ /* 0x000fc600078e00ff */
[----:B------:R-:W-:Y:S02]  /*1780*/  FSEL R26, R26, -8.06006814911005101289e+34, !P0 ;  /* 0xf9785eba1a1a7808 */ /* 0x000fe40004000000 */
[----:B------:R-:W-:-:S06]  /*1790*/  FSEL R27, -R3, 0.11223486810922622681, !P0 ;  /* 0x3de5db65031b7808 */ /* 0x000fcc0004000100 */
        /* <DEDUP_REMOVED lines=16> */
[----:B------:R-:W-:Y:S05]  /*18a0*/  CALL.REL.NOINC `($_Z25haversine_distance_kerneliPKdS0_S0_S0_Pd$__internal_accurate_pow) ;  /* 0x0000001000bc7944 */ /* 0x000fea0003c00000 */
[----:B------:R-:W-:Y:S05]  /*18b0*/  BSYNC.RECONVERGENT B0 ;  /* 0x0000000000007941 */ /* 0x000fea0003800200 */
.L_x_23:
[C---:B------:R-:W-:Y:S01]  /*18c0*/  DADD R2, R6.reuse, 2 ;  /* 0x4000000006027429 */ /* 0x040fe20000000000 */
[----:B------:R-:W-:Y:S01]  /*18d0*/  BSSY.RECONVERGENT B0, `(.L_x_24) ;  /* 0x000000d000007945 */ /* 0x000fe20003800200 */
[C---:B------:R-:W-:Y:S02]  /*18e0*/  DSETP.NEU.AND P1, PT, R6.reuse, RZ, PT ;  /* 0x000000ff0600722a */ /* 0x040fe40003f2d000 */
[----:B------:R-:W-:-:S06]  /*18f0*/  DSETP.NEU.AND P0, PT, R6, 1, PT ;  /* 0x3ff000000600742a */ /* 0x000fcc0003f0d000 */
[----:B------:R-:W-:-:S04]  /*1900*/  LOP3.LUT R2, R3, 0x7ff00000, RZ, 0xc0, !PT ;  /* 0x7ff0000003027812 */ /* 0x000fc800078ec0ff */
[----:B------:R-:W-:Y:S02]  /*1910*/  ISETP.NE.AND P2, PT, R2, 0x7ff00000, PT ;  /* 0x7ff000000200780c */ /* 0x000fe40003f45270 */
[----:B------:R-:W-:-:S11]  /*1920*/  @!P1 CS2R R12, SRZ ;  /* 0x00000000000c9805 */ /* 0x000fd6000001ff00 */
[----:B------:R-:W-:Y:S05]  /*1930*/  @P2 BRA `(.L_x_25) ;  /* 0x0000000000182947 */ /* 0x000fea0003800000 */
[----:B------:R-:W-:-:S14]  /*1940*/  DSETP.NAN.AND P1, PT, R6, R6, PT ;  /* 0x000000060600722a */ /* 0x000fdc0003f28000 */
[----:B------:R-:W-:Y:S01]  /*1950*/  @P1 DADD R12, R6, 2 ;  /* 0x40000000060c1429 */ /* 0x000fe20000000000 */
[----:B------:R-:W-:Y:S10]  /*1960*/  @P1 BRA `(.L_x_25) ;  /* 0x00000000000c1947 */ /* 0x000ff40003800000 */
[----:B------:R-:W-:-:S14]  /*1970*/  DSETP.NEU.AND P1, PT, |R6|, +INF , PT ;  /* 0x7ff000000600742a */ /* 0x000fdc0003f2d200 */
[----:B------:R-:W-:Y:S02]  /*1980*/  @!P1 IMAD.MOV.U32 R12, RZ, RZ, 0x0 ;  /* 0x00000000ff0c9424 */ /* 0x000fe400078e00ff */
[----:B------:R-:W-:-:S07]  /*1990*/  @!P1 IMAD.MOV.U32 R13, RZ, RZ, 0x7ff00000 ;  /* 0x7ff00000ff0d9424 */ /* 0x000fce00078e00ff */
.L_x_25:
[----:B------:R-:W-:Y:S05]  /*19a0*/  BSYNC.RECONVERGENT B0 ;  /* 0x0000000000007941 */ /* 0x000fea0003800200 */
.L_x_24:
[----:B------:R-:W-:Y:S01]  /*19b0*/  FSEL R2, R12, RZ, P0 ;  /* 0x000000ff0c027208 */ /* 0x000fe20000000000 */
[----:B------:R-:W-:Y:S01]  /*19c0*/  IMAD.MOV.U32 R6, RZ, RZ, 0x0 ;  /* 0x00000000ff067424 */ /* 0x000fe200078e00ff */
[----:B------:R-:W-:Y:S01]  /*19d0*/  FSEL R3, R13, 1.875, P0 ;  /* 0x3ff000000d037808 */ /* 0x000fe20000000000 */
[----:B------:R-:W-:Y:S01]  /*19e0*/  IMAD.MOV.U32 R7, RZ, RZ, 0x3fd80000 ;  /* 0x3fd80000ff077424 */ /* 0x000fe200078e00ff */
[----:B------:R-:W-:Y:S04]  /*19f0*/  BSSY.RECONVERGENT B0, `(.L_x_26) ;  /* 0x0000014000007945 */ /* 0x000fe80003800200 */
[----:B------:R-:W-:-:S06]  /*1a00*/  DFMA R10, R10, R2, R4 ;  /* 0x000000020a0a722b */ /* 0x000fcc0000000004 */
[----:B------:R-:W0:Y:S04]  /*1a10*/  MUFU.RSQ64H R5, R11 ;  /* 0x0000000b00057308 */ /* 0x000e280000001c00 */
[----:B------:R-:W-:-:S05]  /*1a20*/  VIADD R4, R11, 0xfcb00000 ;  /* 0xfcb000000b047836 */ /* 0x000fca0000000000 */
[----:B------:R-:W-:Y:S01]  /*1a30*/  ISETP.GE.U32.AND P0, PT, R4, 0x7ca00000, PT ;  /* 0x7ca000000400780c */ /* 0x000fe20003f06070 */
[----:B0-----:R-:W-:-:S08]  /*1a40*/  DMUL R2, R4, R4 ;  /* 0x0000000404027228 */ /* 0x001fd00000000000 */
[----:B------:R-:W-:-:S08]  /*1a50*/  DFMA R2, R10, -R2, 1 ;  /* 0x3ff000000a02742b */ /* 0x000fd00000000802 */
[----:B------:R-:W-:Y:S02]  /*1a60*/  DFMA R6, R2, R6, 0.5 ;  /* 0x3fe000000206742b */ /* 0x000fe40000000006 */
[----:B------:R-:W-:-:S08]  /*1a70*/  DMUL R2, R4, R2 ;  /* 0x0000000204027228 */ /* 0x000fd00000000000 */
[----:B------:R-:W-:-:S08]  /*1a80*/  DFMA R8, R6, R2, R4 ;  /* 0x000000020608722b */ /* 0x000fd00000000004 */
[----:B------:R-:W-:Y:S02]  /*1a90*/  DMUL R12, R10, R8 ;  /* 0x000000080a0c7228 */ /* 0x000fe40000000000 */
[----:B------:R-:W-:Y:S02]  /*1aa0*/  VIADD R7, R9, 0xfff00000 ;  /* 0xfff0000009077836 */ /* 0x000fe40000000000 */
[----:B------:R-:W-:-:S04]  /*1ab0*/  IMAD.MOV.U32 R6, RZ, RZ, R8 ;  /* 0x000000ffff067224 */ /* 0x000fc800078e0008 */
[----:B------:R-:W-:-:S08]  /*1ac0*/  DFMA R14, R12, -R12, R10 ;  /* 0x8000000c0c0e722b */ /* 0x000fd0000000000a */
[----:B------:R-:W-:Y:S01]  /*1ad0*/  DFMA R2, R14, R6, R12 ;  /* 0x000000060e02722b */ /* 0x000fe2000000000c */
[----:B------:R-:W-:Y:S10]  /*1ae0*/  @!P0 BRA `(.L_x_27) ;  /* 0x0000000000108947 */ /* 0x000ff40003800000 */
[----:B------:R-:W-:-:S07]  /*1af0*/  MOV R2, 0x1b10 ;  /* 0x00001b1000027802 */ /* 0x000fce0000000f00 */
[----:B------:R-:W-:Y:S05]  /*1b00*/  CALL.REL.NOINC `($__internal_1_$__cuda_sm20_dsqrt_rn_f64_mediumpath_v1) ;  /* 0x0000000c00747944 */ /* 0x000fea0003c00000 */
[----:B------:R-:W-:Y:S02]  /*1b10*/  IMAD.MOV.U32 R2, RZ, RZ, R4 ;  /* 0x000000ffff027224 */ /* 0x000fe400078e0004 */
[----:B------:R-:W-:-:S07]  /*1b20*/  IMAD.MOV.U32 R3, RZ, RZ, R5 ;  /* 0x000000ffff037224 */ /* 0x000fce00078e0005 */
.L_x_27:
[----:B------:R-:W-:Y:S05]  /*1b30*/  BSYNC.RECONVERGENT B0 ;  /* 0x0000000000007941 */ /* 0x000fea0003800200 */
.L_x_26:
[----:B------:R-:W-:Y:S01]  /*1b40*/  FSETP.GEU.AND P0, PT, |R3|, 1.7687499523162841797, PT ;  /* 0x3fe266660300780b */ /* 0x000fe20003f0e200 */
[----:B------:R-:W-:-:S12]  /*1b50*/  BSSY.RECONVERGENT B0, `(.L_x_28) ;  /* 0x0000072000007945 */ /* 0x000fd80003800200 */
[----:B------:R-:W-:Y:S05]  /*1b60*/  @P0 BRA `(.L_x_29) ;  /* 0x0000000000a80947 */ /* 0x000fea0003800000 */
[----:B------:R-:W-:Y:S01]  /*1b70*/  DMUL R4, R2, R2 ;  /* 0x0000000202047228 */ /* 0x000fe20000000000 */
[----:B------:R-:W-:Y:S01]  /*1b80*/  IMAD.MOV.U32 R6, RZ, RZ, 0x180754af ;  /* 0x180754afff067424 */ /* 0x000fe200078e00ff */
[----:B------:R-:W-:Y:S01]  /*1b90*/  UMOV UR4, 0xdc1895e9 ;  /* 0xdc1895e900047882 */ /* 0x000fe20000000000 */
[----:B------:R-:W-:Y:S01]  /*1ba0*/  IMAD.MOV.U32 R7, RZ, RZ, 0x3fb3823b ;  /* 0x3fb3823bff077424 */ /* 0x000fe200078e00ff */
[----:B------:R-:W-:-:S05]  /*1bb0*/  UMOV UR5, 0x3fb0066b ;  /* 0x3fb0066b00057882 */ /* 0x000fca0000000000 */
[----:B------:R-:W-:Y:S01]  /*1bc0*/  DFMA R6, R4, UR4, -R6 ;  /* 0x0000000404067c2b */ /* 0x000fe20008000806 */
[----:B------:R-:W-:Y:S01]  /*1bd0*/  UMOV UR4, 0xcc2f79ae ;  /* 0xcc2f79ae00047882 */ /* 0x000fe20000000000 */
[----:B------:R-:W-:-:S06]  /*1be0*/  UMOV UR5, 0x3fb11e52 ;  /* 0x3fb11e5200057882 */ /* 0x000fcc0000000000 */
[----:B------:R-:W-:Y:S01]  /*1bf0*/  DFMA R6, R4, R6, UR4 ;  /* 0x0000000404067e2b */ /* 0x000fe20008000006 */
[----:B------:R-:W-:Y:S01]  /*1c00*/  UMOV UR4, 0x3526861b ;  /* 0x3526861b00047882 */ /* 0x000fe20000000000 */
[----:B------:R-:W-:-:S06]  /*1c10*/  UMOV UR5, 0x3f924eaf ;  /* 0x3f924eaf00057882 */ /* 0x000fcc0000000000 */
[----:B------:R-:W-:Y:S01]  /*1c20*/  DFMA R6, R4, R6, -UR4 ;  /* 0x8000000404067e2b */ /* 0x000fe20008000006 */
[----:B------:R-:W-:Y:S01]  /*1c30*/  UMOV UR4, 0xa31e6cb7 ;  /* 0xa31e6cb700047882 */ /* 0x000fe20000000000 */
[----:B------:R-:W-:-:S06]  /*1c40*/  UMOV UR5, 0x3f91df02 ;  /* 0x3f91df0200057882 */ /* 0x000fcc0000000000 */
[----:B------:R-:W-:Y:S01]  /*1c50*/  DFMA R6, R4, R6, UR4 ;  /* 0x0000000404067e2b */ /* 0x000fe20008000006 */
        /* <DEDUP_REMOVED lines=23> */
[----:B------:R-:W-:-:S08]  /*1dd0*/  DFMA R6, R4, R6, UR4 ;  /* 0x0000000404067e2b */ /* 0x000fd00008000006 */
[----:B------:R-:W-:-:S08]  /*1de0*/  DMUL R6, R4, R6 ;  /* 0x0000000604067228 */ /* 0x000fd00000000000 */
[----:B------:R-:W-:Y:S01]  /*1df0*/  DFMA R2, R6, R2, R2 ;  /* 0x000000020602722b */ /* 0x000fe20000000002 */
[----:B------:R-:W-:Y:S10]  /*1e00*/  BRA `(.L_x_30) ;  /* 0x0000000400187947 */ /* 0x000ff40003800000 */
.L_x_29:
[----:B------:R-:W-:Y:S01]  /*1e10*/  IMAD.MOV.U32 R4, RZ, RZ, 0x0 ;  /* 0x00000000ff047424 */ /* 0x000fe200078e00ff */
[----:B------:R-:W-:Y:S01]  /*1e20*/  UMOV UR4, 0xdc1895e9 ;  /* 0xdc1895e900047882 */ /* 0x000fe20000000000 */
[----:B------:R-:W-:Y:S01]  /*1e30*/  IMAD.MOV.U32 R5, RZ, RZ, 0x3fe00000 ;  /* 0x3fe00000ff057424 */ /* 0x000fe200078e00ff */
[----:B------:R-:W-:Y:S01]  /*1e40*/  UMOV UR5, 0x3fb0066b ;  /* 0x3fb0066b00057882 */ /* 0x000fe20000000000 */
[----:B------:R-:W-:Y:S01]  /*1e50*/  IMAD.MOV.U32 R6, RZ, RZ, 0x180754af ;  /* 0x180754afff067424 */ /* 0x000fe200078e00ff */
[----:B------:R-:W-:Y:S01]  /*1e60*/  UMOV UR8, 0x54442d18 ;  /* 0x54442d1800087882 */ /* 0x000fe20000000000 */
[----:B------:R-:W-:Y:S01]  /*1e70*/  IMAD.MOV.U32 R7, RZ, RZ, 0x3fb3823b ;  /* 0x3fb3823bff077424 */ /* 0x000fe200078e00ff */
[----:B------:R-:W-:Y:S01]  /*1e80*/  UMOV UR9, 0x3fe921fb ;  /* 0x3fe921fb00097882 */ /* 0x000fe20000000000 */
[----:B------:R-:W-:-:S08]  /*1e90*/  DFMA R4, |R2|, -R4, 0.5 ;  /* 0x3fe000000204742b */ /* 0x000fd00000000a04 */
[C---:B------:R-:W-:Y:S01]  /*1ea0*/  DFMA R6, R4.reuse, UR4, -R6 ;  /* 0x0000000404067c2b */ /* 0x040fe20008000806 */
[----:B------:R-:W-:Y:S01]  /*1eb0*/  UMOV UR4, 0xcc2f79ae ;  /* 0xcc2f79ae00047882 */ /* 0x000fe20000000000 */
[----:B------:R-:W-:Y:S01]  /*1ec0*/  UMOV UR5, 0x3fb11e52 ;  /* 0x3fb11e5200057882 */ /* 0x000fe20000000000 */
[----:B------:R-:W-:Y:S01]  /*1ed0*/  ISETP.GE.AND P1, PT, R5, RZ, PT ;  /* 0x000000ff0500720c */ /* 0x000fe20003f26270 */
[----:B------:R-:W-:-:S04]  /*1ee0*/  DSETP.NE.AND P0, PT, R4, RZ, PT ;  /* 0x000000ff0400722a */ /* 0x000fc80003f05000 */
[----:B------:R-:W-:Y:S01]  /*1ef0*/  DFMA R6, R4, R6, UR4 ;  /* 0x0000000404067e2b */ /* 0x000fe20008000006 */
[----:B------:R-:W-:Y:S01]  /*1f00*/  UMOV UR4, 0x3526861b ;  /* 0x3526861b00047882 */ /* 0x000fe20000000000 */
[----:B------:R-:W-:-:S06]  /*1f10*/  UMOV UR5, 0x3f924eaf ;  /* 0x3f924eaf00057882 */ /* 0x000fcc0000000000 */
[----:B------:R-:W-:Y:S01]  /*1f20*/  DFMA R8, R4, R6, -UR4 ;  /* 0x8000000404087e2b */ /* 0x000fe20008000006 */
[----:B------:R-:W-:Y:S01]  /*1f30*/  UMOV UR4, 0xa31e6cb7 ;  /* 0xa31e6cb700047882 */ /* 0x000fe20000000000 */
[----:B------:R-:W0:Y:S01]  /*1f40*/  MUFU.RSQ64H R7, R5 ;  /* 0x0000000500077308 */ /* 0x000e220000001c00 */
[----:B------:R-:W-:Y:S01]  /*1f50*/  UMOV UR5, 0x3f91df02 ;  /* 0x3f91df0200057882 */ /* 0x000fe20000000000 */
[----:B------:R-:W-:-:S04]  /*1f60*/  IMAD.MOV.U32 R6, RZ, RZ, RZ ;  /* 0x000000ffff067224 */ /* 0x000fc800078e00ff */
[----:B------:R-:W-:Y:S01]  /*1f70*/  DFMA R8, R4, R8, UR4 ;  /* 0x0000000404087e2b */ /* 0x000fe20008000008 */
[----:B------:R-:W-:Y:S01]  /*1f80*/  UMOV UR4, 0xb0eec6cc ;  /* 0xb0eec6cc00047882 */ /* 0x000fe20000000000 */
[----:B------:R-:W-:-:S06]  /*1f90*/  UMOV UR5, 0x3f847d18 ;  /* 0x3f847d1800057882 */ /* 0x000fcc0000000000 */
[C---:B------:R-:W-:Y:S01]  /*1fa0*/  DFMA R8, R4.reuse, R8, UR4 ;  /* 0x0000000404087e2b */ /* 0x040fe20008000008 */
[----:B------:R-:W-:Y:S01]  /*1fb0*/  UMOV UR4, 0x61ba53b0 ;  /* 0x61ba53b000047882 */ /* 0x000fe20000000000 */
[----:B------:R-:W-:Y:S01]  /*1fc0*/  UMOV UR5, 0x3f8d0af9 ;  /* 0x3f8d0af900057882 */ /* 0x000fe20000000000 */
[----:B0-----:R-:W-:-:S05]  /*1fd0*/  DMUL R10, R4, R6 ;  /* 0x00000006040a7228 */ /* 0x001fca0000000000 */
[----:B------:R-:W-:Y:S01]  /*1fe0*/  DFMA R14, R4, R8, UR4 ;  /* 0x00000004040e7e2b */ /* 0x000fe20008000008 */
[----:B------:R-:W-:Y:S01]  /*1ff0*/  UMOV UR4, 0x34cf1c48 ;  /* 0x34cf1c4800047882 */ /* 0x000fe20000000000 */
[----:B------:R-:W-:Y:S01]  /*2000*/  VIADD R9, R7, 0xfff00000 ;  /* 0xfff0000007097836 */ /* 0x000fe20000000000 */
[----:B------:R-:W-:Y:S01]  /*2010*/  DFMA R12, R10, -R10, R4 ;  /* 0x8000000a0a0c722b */ /* 0x000fe20000000004 */
[----:B------:R-:W-:Y:S01]  /*2020*/  UMOV UR5, 0x3f91bf77 ;  /* 0x3f91bf7700057882 */ /* 0x000fe20000000000 */
[----:B------:R-:W-:-:S03]  /*2030*/  IMAD.MOV.U32 R8, RZ, RZ, RZ ;  /* 0x000000ffff087224 */ /* 0x000fc600078e00ff */
[----:B------:R-:W-:Y:S01]  /*2040*/  DFMA R14, R4, R14, UR4 ;  /* 0x00000004040e7e2b */ /* 0x000fe2000800000e */
[----:B------:R-:W-:Y:S01]  /*2050*/  UMOV UR4, 0x83144ef7 ;  /* 0x83144ef700047882 */ /* 0x000fe20000000000 */
[----:B------:R-:W-:Y:S01]  /*2060*/  UMOV UR5, 0x3f96e914 ;  /* 0x3f96e91400057882 */ /* 0x000fe20000000000 */
[----:B------:R-:W-:-:S05]  /*2070*/  DFMA R12, R8, R12, R10 ;  /* 0x0000000c080c722b */ /* 0x000fca000000000a */
[----:B------:R-:W-:Y:S01]  /*2080*/  DFMA R14, R4, R14, UR4 ;  /* 0x00000004040e7e2b */ /* 0x000fe2000800000e */
[----:B------:R-:W-:Y:S01]  /*2090*/  UMOV UR4, 0xa4f9f81 ;  /* 0x0a4f9f8100047882 */ /* 0x000fe20000000000 */
[----:B------:R-:W-:Y:S01]  /*20a0*/  UMOV UR5, 0x3f9f1c6e ;  /* 0x3f9f1c6e00057882 */ /* 0x000fe20000000000 */
[-C--:B------:R-:W-:Y:S02]  /*20b0*/  DFMA R6, R6, -R12.reuse, 1 ;  /* 0x3ff000000606742b */ /* 0x080fe4000000080c */
[----:B------:R-:W-:-:S03]  /*20c0*/  DFMA R10, R12, -R12, R4 ;  /* 0x8000000c0c0a722b */ /* 0x000fc60000000004 */
[----:B------:R-:W-:Y:S01]  /*20d0*/  DFMA R14, R4, R14, UR4 ;  /* 0x00000004040e7e2b */ /* 0x000fe2000800000e */
[----:B------:R-:W-:Y:S01]  /*20e0*/  UMOV UR4, 0xc27fa92b ;  /* 0xc27fa92b00047882 */ /* 0x000fe20000000000 */
[----:B------:R-:W-:Y:S01]  /*20f0*/  UMOV UR5, 0x3fa6db6d ;  /* 0x3fa6db6d00057882 */ /* 0x000fe20000000000 */
[----:B------:R-:W-:-:S05]  /*2100*/  DFMA R6, R8, R6, R8 ;  /* 0x000000060806722b */ /* 0x000fca0000000008 */
[----:B------:R-:W-:Y:S01]  /*2110*/  DFMA R14, R4, R14, UR4 ;  /* 0x00000004040e7e2b */ /* 0x000fe2000800000e */
[----:B------:R-:W-:Y:S01]  /*2120*/  UMOV UR4, 0x3320f91b ;  /* 0x3320f91b00047882 */ /* 0x000fe20000000000 */
[----:B------:R-:W-:Y:S01]  /*2130*/  UMOV UR5, 0x3fb33333 ;  /* 0x3fb3333300057882 */ /* 0x000fe20000000000 */
[----:B------:R-:W-:-:S05]  /*2140*/  DFMA R6, R6, R10, R12 ;  /* 0x0000000a0606722b */ /* 0x000fca000000000c */
[----:B------:R-:W-:Y:S01]  /*2150*/  DFMA R14, R4, R14, UR4 ;  /* 0x00000004040e7e2b */ /* 0x000fe2000800000e */
[----:B------:R-:W-:Y:S01]  /*2160*/  UMOV UR4, 0x55555f4d ;  /* 0x55555f4d00047882 */ /* 0x000fe20000000000 */
[----:B------:R-:W-:-:S03]  /*2170*/  UMOV UR5, 0x3fc55555 ;  /* 0x3fc5555500057882 */ /* 0x000fc60000000000 */
[----:B------:R-:W-:Y:S02]  /*2180*/  FSEL R9, R6, RZ, P1 ;  /* 0x000000ff06097208 */ /* 0x000fe40000800000 */
[----:B------:R-:W-:Y:S01]  /*2190*/  FSEL R7, R7, -QNAN , P1 ;  /* 0xfff8000007077808 */ /* 0x000fe20000800000 */
[----:B------:R-:W-:Y:S01]  /*21a0*/  DFMA R14, R4, R14, UR4 ;  /* 0x00000004040e7e2b */ /* 0x000fe2000800000e */
[----:B------:R-:W-:Y:S01]  /*21b0*/  FSEL R6, R9, R4, P0 ;  /* 0x0000000409067208 */ /* 0x000fe20000000000 */
[----:B------:R-:W-:Y:S01]  /*21c0*/  UMOV UR4, 0x33145c07 ;  /* 0x33145c0700047882 */ /* 0x000fe20000000000 */
[----:B------:R-:W-:Y:S01]  /*21d0*/  FSEL R7, R7, R5, P0 ;  /* 0x0000000507077208 */ /* 0x000fe20000000000 */
[----:B------:R-:W-:-:S04]  /*21e0*/  UMOV UR5, 0x3c91a626 ;  /* 0x3c91a62600057882 */ /* 0x000fc80000000000 */
[----:B------:R-:W-:Y:S02]  /*21f0*/  DMUL R14, R4, R14 ;  /* 0x0000000e040e7228 */ /* 0x000fe40000000000 */
[----:B------:R-:W-:-:S08]  /*2200*/  DMUL R6, R6, -2 ;  /* 0xc000000006067828 */ /* 0x000fd00000000000 */
[----:B------:R-:W-:Y:S02]  /*2210*/  DADD R4, R6, UR8 ;  /* 0x0000000806047e29 */ /* 0x000fe40008000000 */
[----:B------:R-:W-:-:S08]  /*2220*/  DFMA R14, R14, R6, UR4 ;  /* 0x000000040e0e7e2b */ /* 0x000fd00008000006 */
[----:B------:R-:W-:-:S08]  /*2230*/  DADD R4, R14, R4 ;  /* 0x000000000e047229 */ /* 0x000fd00000000004 */
[----:B------:R-:W-:-:S10]  /*2240*/  DADD R4, R4, UR8 ;  /* 0x0000000804047e29 */ /* 0x000fd40008000000 */
[----:B------:R-:W-:Y:S01]  /*2250*/  LOP3.LUT R3, R5, 0x80000000, R3, 0xb8, !PT ;  /* 0x8000000005037812 */ /* 0x000fe200078eb803 */
[----:B------:R-:W-:-:S07]  /*2260*/  IMAD.MOV.U32 R2, RZ, RZ, R4 ;  /* 0x000000ffff027224 */ /* 0x000fce00078e0004 */
.L_x_30:
[----:B------:R-:W-:Y:S05]  /*2270*/  BSYNC.RECONVERGENT B0 ;  /* 0x0000000000007941 */ /* 0x000fea0003800200 */
.L_x_28:
[----:B------:R-:W0:Y:S01]  /*2280*/  LDC.64 R4, c[0x0][0x3a8] ;  /* 0x0000ea00ff047b82 */ /* 0x000e220000000a00 */
[----:B------:R-:W-:Y:S01]  /*2290*/  DMUL R2, R2, 12742 ;  /* 0x40c8e30002027828 */ /* 0x000fe20000000000 */
[----:B0-----:R-:W-:-:S06]  /*22a0*/  IMAD.WIDE R4, R0, 0x8, R4 ;  /* 0x0000000800047825 */ /* 0x001fcc00078e0204 */
[----:B------:R-:W-:Y:S01]  /*22b0*/  STG.E.64 desc[UR6][R4.64], R2 ;  /* 0x0000000204007986 */ /* 0x000fe2000c101b06 */
[----:B------:R-:W-:Y:S05]  /*22c0*/  EXIT ;  /* 0x000000000000794d */ /* 0x000fea0003800000 */
        .weak           $__internal_0_$__cuda_sm20_div_rn_f64_full
        .type           $__internal_0_$__cuda_sm20_div_rn_f64_full,@function
        .size           $__internal_0_$__cuda_sm20_div_rn_f64_full,($__internal_1_$__cuda_sm20_dsqrt_rn_f64_mediumpath_v1 - $__internal_0_$__cuda_sm20_div_rn_f64_full)
$__internal_0_$__cuda_sm20_div_rn_f64_full:
[----:B------:R-:W-:Y:S01]  /*22d0*/  IMAD.MOV.U32 R19, RZ, RZ, R15 ;  /* 0x000000ffff137224 */ /* 0x000fe200078e000f */
[C---:B------:R-:W-:Y:S01]  /*22e0*/  FSETP.GEU.AND P0, PT, |R3|.reuse, 1.469367938527859385e-39, PT ;  /* 0x001000000300780b */ /* 0x040fe20003f0e200 */
[----:B------:R-:W-:Y:S01]  /*22f0*/  IMAD.MOV.U32 R17, RZ, RZ, R3 ;  /* 0x000000ffff117224 */ /* 0x000fe200078e0003 */
[----:B------:R-:W-:Y:S01]  /*2300*/  LOP3.LUT R12, R3, 0x800fffff, RZ, 0xc0, !PT ;  /* 0x800fffff030c7812 */ /* 0x000fe200078ec0ff */
[----:B------:R-:W-:Y:S01]  /*2310*/  IMAD.U32 R16, RZ, RZ, UR4 ;  /* 0x00000004ff107e24 */ /* 0x000fe2000f8e00ff */
[C---:B------:R-:W-:Y:S01]  /*2320*/  FSETP.GEU.AND P2, PT, |R19|.reuse, 1.469367938527859385e-39, PT ;  /* 0x001000001300780b */ /* 0x040fe20003f4e200 */
[----:B------:R-:W-:Y:S01]  /*2330*/  IMAD.MOV.U32 R18, RZ, RZ, R14 ;  /* 0x000000ffff127224 */ /* 0x000fe200078e000e */
[----:B------:R-:W-:Y:S01]  /*2340*/  LOP3.LUT R15, R12, 0x3ff00000, RZ, 0xfc, !PT ;  /* 0x3ff000000c0f7812 */ /* 0x000fe200078efcff */
[----:B------:R-:W-:Y:S01]  /*2350*/  IMAD.U32 R14, RZ, RZ, UR4 ;  /* 0x00000004ff0e7e24 */ /* 0x000fe2000f8e00ff */
[----:B------:R-:W-:Y:S01]  /*2360*/  LOP3.LUT R12, R19, 0x7ff00000, RZ, 0xc0, !PT ;  /* 0x7ff00000130c7812 */ /* 0x000fe200078ec0ff */
[----:B------:R-:W-:Y:S01]  /*2370*/  IMAD.MOV.U32 R20, RZ, RZ, R18 ;  /* 0x000000ffff147224 */ /* 0x000fe200078e0012 */
[----:B------:R-:W-:Y:S01]  /*2380*/  LOP3.LUT R29, R3, 0x7ff00000, RZ, 0xc0, !PT ;  /* 0x7ff00000031d7812 */ /* 0x000fe200078ec0ff */
[----:B------:R-:W-:Y:S01]  /*2390*/  IMAD.MOV.U32 R22, RZ, RZ, 0x1 ;  /* 0x00000001ff167424 */ /* 0x000fe200078e00ff */
[----:B------:R-:W-:Y:S01]  /*23a0*/  BSSY.RECONVERGENT B1, `(.L_x_31) ;  /* 0x000004e000017945 */ /* 0x000fe20003800200 */
[----:B------:R-:W-:Y:S01]  /*23b0*/  @!P0 DMUL R14, R16, 8.98846567431157953865e+307 ;  /* 0x7fe00000100e8828 */ /* 0x000fe20000000000 */
[----:B------:R-:W-:-:S03]  /*23c0*/  ISETP.GE.U32.AND P1, PT, R12, R29, PT ;  /* 0x0000001d0c00720c */ /* 0x000fc60003f26070 */
[----:B------:R-:W-:Y:S01]  /*23d0*/  @!P2 LOP3.LUT R13, R17, 0x7ff00000, RZ, 0xc0, !PT ;  /* 0x7ff00000110da812 */ /* 0x000fe200078ec0ff */
[----:B------:R-:W-:Y:S01]  /*23e0*/  @!P2 IMAD.MOV.U32 R24, RZ, RZ, RZ ;  /* 0x000000ffff18a224 */ /* 0x000fe200078e00ff */
[----:B------:R-:W0:Y:S02]  /*23f0*/  MUFU.RCP64H R23, R15 ;  /* 0x0000000f00177308 */ /* 0x000e240000001800 */
[----:B------:R-:W-:Y:S01]  /*2400*/  @!P2 ISETP.GE.U32.AND P3, PT, R12, R13, PT ;  /* 0x0000000d0c00a20c */ /* 0x000fe20003f66070 */
[----:B------:R-:W-:Y:S01]  /*2410*/  IMAD.MOV.U32 R13, RZ, RZ, 0x1ca00000 ;  /* 0x1ca00000ff0d7424 */ /* 0x000fe200078e00ff */
[----:B------:R-:W-:-:S04]  /*2420*/  @!P0 LOP3.LUT R29, R15, 0x7ff00000, RZ, 0xc0, !PT ;  /* 0x7ff000000f1d8812 */ /* 0x000fc800078ec0ff */
[C---:B------:R-:W-:Y:S02]  /*2430*/  @!P2 SEL R25, R13.reuse, 0x63400000, !P3 ;  /* 0x634000000d19a807 */ /* 0x040fe40005800000 */
[----:B------:R-:W-:Y:S02]  /*2440*/  SEL R21, R13, 0x63400000, !P1 ;  /* 0x634000000d157807 */ /* 0x000fe40004800000 */
[--C-:B------:R-:W-:Y:S02]  /*2450*/  @!P2 LOP3.LUT R25, R25, 0x80000000, R19.reuse, 0xf8, !PT ;  /* 0x800000001919a812 */ /* 0x100fe400078ef813 */
[----:B------:R-:W-:Y:S02]  /*2460*/  LOP3.LUT R21, R21, 0x800fffff, R19, 0xf8, !PT ;  /* 0x800fffff15157812 */ /* 0x000fe400078ef813 */
[----:B------:R-:W-:-:S06]  /*2470*/  @!P2 LOP3.LUT R25, R25, 0x100000, RZ, 0xfc, !PT ;  /* 0x001000001919a812 */ /* 0x000fcc00078efcff */
[----:B------:R-:W-:Y:S02]  /*2480*/  @!P2 DFMA R20, R20, 2, -R24 ;  /* 0x400000001414a82b */ /* 0x000fe40000000818 */
[----:B0-----:R-:W-:-:S08]  /*2490*/  DFMA R24, R22, -R14, 1 ;  /* 0x3ff000001618742b */ /* 0x001fd0000000080e */
[----:B------:R-:W-:-:S08]  /*24a0*/  DFMA R24, R24, R24, R24 ;  /* 0x000000181818722b */ /* 0x000fd00000000018 */
[----:B------:R-:W-:-:S08]  /*24b0*/  DFMA R24, R22, R24, R22 ;  /* 0x000000181618722b */ /* 0x000fd00000000016 */
[----:B------:R-:W-:-:S08]  /*24c0*/  DFMA R22, R24, -R14, 1 ;  /* 0x3ff000001816742b */ /* 0x000fd0000000080e */
[----:B------:R-:W-:-:S08]  /*24d0*/  DFMA R22, R24, R22, R24 ;  /* 0x000000161816722b */ /* 0x000fd00000000018 */
[----:B------:R-:W-:-:S08]  /*24e0*/  DMUL R24, R22, R20 ;  /* 0x0000001416187228 */ /* 0x000fd00000000000 */
[----:B------:R-:W-:-:S08]  /*24f0*/  DFMA R26, R24, -R14, R20 ;  /* 0x8000000e181a722b */ /* 0x000fd00000000014 */
[----:B------:R-:W-:Y:S01]  /*2500*/  DFMA R26, R22, R26, R24 ;  /* 0x0000001a161a722b */ /* 0x000fe20000000018 */
[----:B------:R-:W-:Y:S01]  /*2510*/  IMAD.MOV.U32 R22, RZ, RZ, R12 ;  /* 0x000000ffff167224 */ /* 0x000fe200078e000c */
[----:B------:R-:W-:-:S05]  /*2520*/  @!P2 LOP3.LUT R22, R21, 0x7ff00000, RZ, 0xc0, !PT ;  /* 0x7ff000001516a812 */ /* 0x000fca00078ec0ff */
[----:B------:R-:W-:-:S05]  /*2530*/  VIADD R23, R22, 0xffffffff ;  /* 0xffffffff16177836 */ /* 0x000fca0000000000 */
[----:B------:R-:W-:Y:S01]  /*2540*/  ISETP.GT.U32.AND P0, PT, R23, 0x7feffffe, PT ;  /* 0x7feffffe1700780c */ /* 0x000fe20003f04070 */
[----:B------:R-:W-:-:S05]  /*2550*/  VIADD R23, R29, 0xffffffff ;  /* 0xffffffff1d177836 */ /* 0x000fca0000000000 */
[----:B------:R-:W-:-:S13]  /*2560*/  ISETP.GT.U32.OR P0, PT, R23, 0x7feffffe, P0 ;  /* 0x7feffffe1700780c */ /* 0x000fda0000704470 */
[----:B------:R-:W-:Y:S05]  /*2570*/  @P0 BRA `(.L_x_32) ;  /* 0x00000000006c0947 */ /* 0x000fea0003800000 */
[----:B------:R-:W-:Y:S01]  /*2580*/  LOP3.LUT R19, R17, 0x7ff00000, RZ, 0xc0, !PT ;  /* 0x7ff0000011137812 */ /* 0x000fe200078ec0ff */
[----:B------:R-:W-:-:S03]  /*2590*/  IMAD.MOV.U32 R22, RZ, RZ, RZ ;  /* 0x000000ffff167224 */ /* 0x000fc600078e00ff */
[CC--:B------:R-:W-:Y:S02]  /*25a0*/  VIADDMNMX R18, R12.reuse, -R19.reuse, 0xb9600000, !PT ;  /* 0xb96000000c127446 */ /* 0x0c0fe40007800913 */
[----:B------:R-:W-:Y:S02]  /*25b0*/  ISETP.GE.U32.AND P0, PT, R12, R19, PT ;  /* 0x000000130c00720c */ /* 0x000fe40003f06070 */
[----:B------:R-:W-:Y:S02]  /*25c0*/  VIMNMX R18, PT, PT, R18, 0x46a00000, PT ;  /* 0x46a0000012127848 */ /* 0x000fe40003fe0100 */
[----:B------:R-:W-:-:S05]  /*25d0*/  SEL R13, R13, 0x63400000, !P0 ;  /* 0x634000000d0d7807 */ /* 0x000fca0004000000 */
[----:B------:R-:W-:-:S04]  /*25e0*/  IMAD.IADD R18, R18, 0x1, -R13 ;  /* 0x0000000112127824 */ /* 0x000fc800078e0a0d */
[----:B------:R-:W-:-:S06]  /*25f0*/  VIADD R23, R18, 0x7fe00000 ;  /* 0x7fe0000012177836 */ /* 0x000fcc0000000000 */
[----:B------:R-:W-:-:S10]  /*2600*/  DMUL R12, R26, R22 ;  /* 0x000000161a0c7228 */ /* 0x000fd40000000000 */
[----:B------:R-:W-:-:S13]  /*2610*/  FSETP.GTU.AND P0, PT, |R13|, 1.469367938527859385e-39, PT ;  /* 0x001000000d00780b */ /* 0x000fda0003f0c200 */
[----:B------:R-:W-:Y:S05]  /*2620*/  @P0 BRA `(.L_x_33) ;  /* 0x0000000000940947 */ /* 0x000fea0003800000 */
[----:B------:R-:W-:Y:S01]  /*2630*/  DFMA R14, R26, -R14, R20 ;  /* 0x8000000e1a0e722b */ /* 0x000fe20000000014 */
[----:B------:R-:W-:-:S09]  /*2640*/  IMAD.MOV.U32 R22, RZ, RZ, RZ ;  /* 0x000000ffff167224 */ /* 0x000fd200078e00ff */
[C---:B------:R-:W-:Y:S02]  /*2650*/  FSETP.NEU.AND P0, PT, R15.reuse, RZ, PT ;  /* 0x000000ff0f00720b */ /* 0x040fe40003f0d000 */
[----:B------:R-:W-:-:S04]  /*2660*/  LOP3.LUT R17, R15, 0x80000000, R17, 0x48, !PT ;  /* 0x800000000f117812 */ /* 0x000fc800078e4811 */
[----:B------:R-:W-:-:S07]  /*2670*/  LOP3.LUT R23, R17, R23, RZ, 0xfc, !PT ;  /* 0x0000001711177212 */ /* 0x000fce00078efcff */
[----:B------:R-:W-:Y:S05]  /*2680*/  @!P0 BRA `(.L_x_33) ;  /* 0x00000000007c8947 */ /* 0x000fea0003800000 */
[----:B------:R-:W-:Y:S01]  /*2690*/  IMAD.MOV R15, RZ, RZ, -R18 ;  /* 0x000000ffff0f7224 */ /* 0x000fe200078e0a12 */
[----:B------:R-:W-:Y:S01]  /*26a0*/  DMUL.RP R22, R26, R22 ;  /* 0x000000161a167228 */ /* 0x000fe20000008000 */
[----:B------:R-:W-:-:S06]  /*26b0*/  IMAD.MOV.U32 R14, RZ, RZ, RZ ;  /* 0x000000ffff0e7224 */ /* 0x000fcc00078e00ff */
[----:B------:R-:W-:-:S03]  /*26c0*/  DFMA R14, R12, -R14, R26 ;  /* 0x8000000e0c0e722b */ /* 0x000fc6000000001a */
[----:B------:R-:W-:-:S03]  /*26d0*/  LOP3.LUT R17, R23, R17, RZ, 0x3c, !PT ;  /* 0x0000001117117212 */ /* 0x000fc600078e3cff */
[----:B------:R-:W-:-:S04]  /*26e0*/  IADD3 R14, PT, PT, -R18, -0x43300000, RZ ;  /* 0xbcd00000120e7810 */ /* 0x000fc80007ffe1ff */
[----:B------:R-:W-:-:S04]  /*26f0*/  FSETP.NEU.AND P0, PT, |R15|, R14, PT ;  /* 0x0000000e0f00720b */ /* 0x000fc80003f0d200 */
[----:B------:R-:W-:Y:S02]  /*2700*/  FSEL R12, R22, R12, !P0 ;  /* 0x0000000c160c7208 */ /* 0x000fe40004000000 */
[----:B------:R-:W-:Y:S01]  /*2710*/  FSEL R13, R17, R13, !P0 ;  /* 0x0000000d110d7208 */ /* 0x000fe20004000000 */
[----:B------:R-:W-:Y:S06]  /*2720*/  BRA `(.L_x_33) ;  /* 0x0000000000547947 */ /* 0x000fec0003800000 */
.L_x_32:
[----:B------:R-:W-:-:S14]  /*2730*/  DSETP.NAN.AND P0, PT, R18, R18, PT ;  /* 0x000000121200722a */ /* 0x000fdc0003f08000 */
[----:B------:R-:W-:Y:S05]  /*2740*/  @P0 BRA `(.L_x_34) ;  /* 0x0000000000440947 */ /* 0x000fea0003800000 */
[----:B------:R-:W-:-:S14]  /*2750*/  DSETP.NAN.AND P0, PT, R16, R16, PT ;  /* 0x000000101000722a */ /* 0x000fdc0003f08000 */
[----:B------:R-:W-:Y:S05]  /*2760*/  @P0 BRA `(.L_x_35) ;  /* 0x0000000000300947 */ /* 0x000fea0003800000 */
[----:B------:R-:W-:Y:S01]  /*2770*/  ISETP.NE.AND P0, PT, R22, R29, PT ;  /* 0x0000001d1600720c */ /* 0x000fe20003f05270 */
[----:B------:R-:W-:Y:S02]  /*2780*/  IMAD.MOV.U32 R12, RZ, RZ, 0x0 ;  /* 0x00000000ff0c7424 */ /* 0x000fe400078e00ff */
[----:B------:R-:W-:-:S10]  /*2790*/  IMAD.MOV.U32 R13, RZ, RZ, -0x80000 ;  /* 0xfff80000ff0d7424 */ /* 0x000fd400078e00ff */
[----:B------:R-:W-:Y:S05]  /*27a0*/  @!P0 BRA `(.L_x_33) ;  /* 0x0000000000348947 */ /* 0x000fea0003800000 */
[----:B------:R-:W-:Y:S02]  /*27b0*/  ISETP.NE.AND P0, PT, R22, 0x7ff00000, PT ;  /* 0x7ff000001600780c */ /* 0x000fe40003f05270 */
[----:B------:R-:W-:Y:S02]  /*27c0*/  LOP3.LUT R13, R19, 0x80000000, R17, 0x48, !PT ;  /* 0x80000000130d7812 */ /* 0x000fe400078e4811 */
[----:B------:R-:W-:-:S13]  /*27d0*/  ISETP.EQ.OR P0, PT, R29, RZ, !P0 ;  /* 0x000000ff1d00720c */ /* 0x000fda0004702670 */
[----:B------:R-:W-:Y:S01]  /*27e0*/  @P0 LOP3.LUT R14, R13, 0x7ff00000, RZ, 0xfc, !PT ;  /* 0x7ff000000d0e0812 */ /* 0x000fe200078efcff */
[----:B------:R-:W-:Y:S02]  /*27f0*/  @!P0 IMAD.MOV.U32 R12, RZ, RZ, RZ ;  /* 0x000000ffff0c8224 */ /* 0x000fe400078e00ff */
[----:B------:R-:W-:Y:S02]  /*2800*/  @P0 IMAD.MOV.U32 R12, RZ, RZ, RZ ;  /* 0x000000ffff0c0224 */ /* 0x000fe400078e00ff */
[----:B------:R-:W-:Y:S01]  /*2810*/  @P0 IMAD.MOV.U32 R13, RZ, RZ, R14 ;  /* 0x000000ffff0d0224 */ /* 0x000fe200078e000e */
[----:B------:R-:W-:Y:S06]  /*2820*/  BRA `(.L_x_33) ;  /* 0x0000000000147947 */ /* 0x000fec0003800000 */
.L_x_35:
[----:B------:R-:W-:Y:S01]  /*2830*/  LOP3.LUT R13, R17, 0x80000, RZ, 0xfc, !PT ;  /* 0x00080000110d7812 */ /* 0x000fe200078efcff */
[----:B------:R-:W-:Y:S01]  /*2840*/  IMAD.MOV.U32 R12, RZ, RZ, R16 ;  /* 0x000000ffff0c7224 */ /* 0x000fe200078e0010 */
[----:B------:R-:W-:Y:S06]  /*2850*/  BRA `(.L_x_33) ;  /* 0x0000000000087947 */ /* 0x000fec0003800000 */
.L_x_34:
[----:B------:R-:W-:Y:S01]  /*2860*/  LOP3.LUT R13, R19, 0x80000, RZ, 0xfc, !PT ;  /* 0x00080000130d7812 */ /* 0x000fe200078efcff */
[----:B------:R-:W-:-:S07]  /*2870*/  IMAD.MOV.U32 R12, RZ, RZ, R18 ;  /* 0x000000ffff0c7224 */ /* 0x000fce00078e0012 */
.L_x_33:
[----:B------:R-:W-:Y:S05]  /*2880*/  BSYNC.RECONVERGENT B1 ;  /* 0x0000000000017941 */ /* 0x000fea0003800200 */
.L_x_31:
[----:B------:R-:W-:Y:S02]  /*2890*/  IMAD.MOV.U32 R14, RZ, RZ, R12 ;  /* 0x000000ffff0e7224 */ /* 0x000fe400078e000c */
[----:B------:R-:W-:Y:S02]  /*28a0*/  IMAD.MOV.U32 R15, RZ, RZ, R13 ;  /* 0x000000ffff0f7224 */ /* 0x000fe400078e000d */
[----:B------:R-:W-:Y:S02]  /*28b0*/  IMAD.MOV.U32 R12, RZ, RZ, R2 ;  /* 0x000000ffff0c7224 */ /* 0x000fe400078e0002 */
[----:B------:R-:W-:-:S04]  /*28c0*/  IMAD.MOV.U32 R13, RZ, RZ, 0x0 ;  /* 0x00000000ff0d7424 */ /* 0x000fc800078e00ff */
[----:B------:R-:W-:Y:S05]  /*28d0*/  RET.REL.NODEC R12 `(_Z25haversine_distance_kerneliPKdS0_S0_S0_Pd) ;  /* 0xffffffd40cc87950 */ /* 0x000fea0003c3ffff */
        .weak           $__internal_1_$__cuda_sm20_dsqrt_rn_f64_mediumpath_v1
        .type           $__internal_1_$__cuda_sm20_dsqrt_rn_f64_mediumpath_v1,@function
        .size           $__internal_1_$__cuda_sm20_dsqrt_rn_f64_mediumpath_v1,($_Z25haversine_distance_kerneliPKdS0_S0_S0_Pd$__internal_accurate_pow - $__internal_1_$__cuda_sm20_dsqrt_rn_f64_mediumpath_v1)
$__internal_1_$__cuda_sm20_dsqrt_rn_f64_mediumpath_v1:
[----:B------:R-:W-:Y:S01]  /*28e0*/  ISETP.GE.U32.AND P0, PT, R4, -0x3400000, PT ;  /* 0xfcc000000400780c */ /* 0x000fe20003f06070 */
[----:B------:R-:W-:Y:S01]  /*28f0*/  BSSY.RECONVERGENT B1, `(.L_x_36) ;  /* 0x0000028000017945 */ /* 0x000fe20003800200 */
[----:B------:R-:W-:Y:S02]  /*2900*/  IMAD.MOV.U32 R9, RZ, RZ, R7 ;  /* 0x000000ffff097224 */ /* 0x000fe400078e0007 */
[----:B------:R-:W-:Y:S02]  /*2910*/  IMAD.MOV.U32 R6, RZ, RZ, R10 ;  /* 0x000000ffff067224 */ /* 0x000fe400078e000a */
[----:B------:R-:W-:Y:S02]  /*2920*/  IMAD.MOV.U32 R7, RZ, RZ, R11 ;  /* 0x000000ffff077224 */ /* 0x000fe400078e000b */
[----:B------:R-:W-:Y:S02]  /*2930*/  IMAD.MOV.U32 R4, RZ, RZ, R14 ;  /* 0x000000ffff047224 */ /* 0x000fe400078e000e */
[----:B------:R-:W-:-:S03]  /*2940*/  IMAD.MOV.U32 R5, RZ, RZ, R15 ;  /* 0x000000ffff057224 */ /* 0x000fc600078e000f */
[----:B------:R-:W-:Y:S05]  /*2950*/  @!P0 BRA `(.L_x_37) ;  /* 0x0000000000208947 */ /* 0x000fea0003800000 */
[----:B------:R-:W-:-:S10]  /*2960*/  DFMA.RM R4, R4, R8, R12 ;  /* 0x000000080404722b */ /* 0x000fd4000000400c */
[----:B------:R-:W-:-:S05]  /*2970*/  IADD3 R8, P0, PT, R4, 0x1, RZ ;  /* 0x0000000104087810 */ /* 0x000fca0007f1e0ff */
[----:B------:R-:W-:-:S06]  /*2980*/  IMAD.X R9, RZ, RZ, R5, P0 ;  /* 0x000000ffff097224 */ /* 0x000fcc00000e0605 */
[----:B------:R-:W-:-:S08]  /*2990*/  DFMA.RP R6, -R4, R8, R6 ;  /* 0x000000080406722b */ /* 0x000fd00000008106 */
[----:B------:R-:W-:-:S06]  /*29a0*/  DSETP.GT.AND P0, PT, R6, RZ, PT ;  /* 0x000000ff0600722a */ /* 0x000fcc0003f04000 */
[----:B------:R-:W-:Y:S02]  /*29b0*/  FSEL R4, R8, R4, P0 ;  /* 0x0000000408047208 */ /* 0x000fe40000000000 */
[----:B------:R-:W-:Y:S01]  /*29c0*/  FSEL R5, R9, R5, P0 ;  /* 0x0000000509057208 */ /* 0x000fe20000000000 */
[----:B------:R-:W-:Y:S06]  /*29d0*/  BRA `(.L_x_38) ;  /* 0x0000000000647947 */ /* 0x000fec0003800000 */
.L_x_37:
[----:B------:R-:W-:-:S14]  /*29e0*/  DSETP.NE.AND P0, PT, R6, RZ, PT ;  /* 0x000000ff0600722a */ /* 0x000fdc0003f05000 */
[----:B------:R-:W-:Y:S05]  /*29f0*/  @!P0 BRA `(.L_x_39) ;  /* 0x0000000000588947 */ /* 0x000fea0003800000 */
[----:B------:R-:W-:-:S13]  /*2a00*/  ISETP.GE.AND P0, PT, R7, RZ, PT ;  /* 0x000000ff0700720c */ /* 0x000fda0003f06270 */
[----:B------:R-:W-:Y:S02]  /*2a10*/  @!P0 IMAD.MOV.U32 R4, RZ, RZ, 0x0 ;  /* 0x00000000ff048424 */ /* 0x000fe400078e00ff */
[----:B------:R-:W-:Y:S01]  /*2a20*/  @!P0 IMAD.MOV.U32 R5, RZ, RZ, -0x80000 ;  /* 0xfff80000ff058424 */ /* 0x000fe200078e00ff */
[----:B------:R-:W-:Y:S06]  /*2a30*/  @!P0 BRA `(.L_x_38) ;  /* 0x00000000004c8947 */ /* 0x000fec0003800000 */
[----:B------:R-:W-:-:S13]  /*2a40*/  ISETP.GT.AND P0, PT, R7, 0x7fefffff, PT ;  /* 0x7fefffff0700780c */ /* 0x000fda0003f04270 */
[----:B------:R-:W-:Y:S05]  /*2a50*/  @P0 BRA `(.L_x_39) ;  /* 0x0000000000400947 */ /* 0x000fea0003800000 */
[----:B------:R-:W-:Y:S01]  /*2a60*/  DMUL R4, R6, 8.11296384146066816958e+31 ;  /* 0x4690000006047828 */ /* 0x000fe20000000000 */
[----:B------:R-:W-:Y:S02]  /*2a70*/  IMAD.MOV.U32 R10, RZ, RZ, 0x0 ;  /* 0x00000000ff0a7424 */ /* 0x000fe400078e00ff */
[----:B------:R-:W-:Y:S02]  /*2a80*/  IMAD.MOV.U32 R6, RZ, RZ, RZ ;  /* 0x000000ffff067224 */ /* 0x000fe400078e00ff */
[----:B------:R-:W-:Y:S01]  /*2a90*/  IMAD.MOV.U32 R11, RZ, RZ, 0x3fd80000 ;  /* 0x3fd80000ff0b7424 */ /* 0x000fe200078e00ff */
[----:B------:R-:W0:Y:S03]  /*2aa0*/  MUFU.RSQ64H R7, R5 ;  /* 0x0000000500077308 */ /* 0x000e260000001c00 */
[----:B0-----:R-:W-:-:S08]  /*2ab0*/  DMUL R8, R6, R6 ;  /* 0x0000000606087228 */ /* 0x001fd00000000000 */
[----:B------:R-:W-:-:S08]  /*2ac0*/  DFMA R8, R4, -R8, 1 ;  /* 0x3ff000000408742b */ /* 0x000fd00000000808 */
[----:B------:R-:W-:Y:S02]  /*2ad0*/  DFMA R10, R8, R10, 0.5 ;  /* 0x3fe00000080a742b */ /* 0x000fe4000000000a */
[----:B------:R-:W-:-:S08]  /*2ae0*/  DMUL R8, R6, R8 ;  /* 0x0000000806087228 */ /* 0x000fd00000000000 */
[----:B------:R-:W-:-:S08]  /*2af0*/  DFMA R8, R10, R8, R6 ;  /* 0x000000080a08722b */ /* 0x000fd00000000006 */
[----:B------:R-:W-:Y:S02]  /*2b00*/  DMUL R6, R4, R8 ;  /* 0x0000000804067228 */ /* 0x000fe40000000000 */
[----:B------:R-:W-:-:S06]  /*2b10*/  VIADD R9, R9, 0xfff00000 ;  /* 0xfff0000009097836 */ /* 0x000fcc0000000000 */
[----:B------:R-:W-:-:S08]  /*2b20*/  DFMA R10, R6, -R6, R4 ;  /* 0x80000006060a722b */ /* 0x000fd00000000004 */
[----:B------:R-:W-:-:S10]  /*2b30*/  DFMA R4, R8, R10, R6 ;  /* 0x0000000a0804722b */ /* 0x000fd40000000006 */
[----:B------:R-:W-:Y:S01]  /*2b40*/  VIADD R5, R5, 0xfcb00000 ;  /* 0xfcb0000005057836 */ /* 0x000fe20000000000 */
[----:B------:R-:W-:Y:S06]  /*2b50*/  BRA `(.L_x_38) ;  /* 0x0000000000047947 */ /* 0x000fec0003800000 */
.L_x_39:
[----:B------:R-:W-:-:S11]  /*2b60*/  DADD R4, R6, R6 ;  /* 0x0000000006047229 */ /* 0x000fd60000000006 */
.L_x_38:
[----:B------:R-:W-:Y:S05]  /*2b70*/  BSYNC.RECONVERGENT B1 ;  /* 0x0000000000017941 */ /* 0x000fea0003800200 */
.L_x_36:
[----:B------:R-:W-:-:S04]  /*2b80*/  IMAD.MOV.U32 R3, RZ, RZ, 0x0 ;  /* 0x00000000ff037424 */ /* 0x000fc800078e00ff */
[----:B------:R-:W-:Y:S05]  /*2b90*/  RET.REL.NODEC R2 `(_Z25haversine_distance_kerneliPKdS0_S0_S0_Pd) ;  /* 0xffffffd402187950 */ /* 0x000fea0003c3ffff */
        .type           $_Z25haversine_distance_kerneliPKdS0_S0_S0_Pd$__internal_accurate_pow,@function
        .size           $_Z25haversine_distance_kerneliPKdS0_S0_S0_Pd$__internal_accurate_pow,($_Z25haversine_distance_kerneliPKdS0_S0_S0_Pd$__internal_trig_reduction_slowpathd - $_Z25haversine_distance_kerneliPKdS0_S0_S0_Pd$__internal_accurate_pow)
$_Z25haversine_distance_kerneliPKdS0_S0_S0_Pd$__internal_accurate_pow:
[----:B------:R-:W-:Y:S01]  /*2ba0*/  ISETP.GT.U32.AND P0, PT, R25, 0xfffff, PT ;  /* 0x000fffff1900780c */ /* 0x000fe20003f04070 */
[----:B------:R-:W-:Y:S01]  /*2bb0*/  IMAD.MOV.U32 R14, RZ, RZ, R25 ;  /* 0x000000ffff0e7224 */ /* 0x000fe200078e0019 */
[----:B------:R-:W-:Y:S01]  /*2bc0*/  UMOV UR8, 0x7d2cafe2 ;  /* 0x7d2cafe200087882 */ /* 0x000fe20000000000 */
[----:B------:R-:W-:Y:S01]  /*2bd0*/  IMAD.MOV.U32 R18, RZ, RZ, R24 ;  /* 0x000000ffff127224 */ /* 0x000fe200078e0018 */
[----:B------:R-:W-:Y:S01]  /*2be0*/  UMOV UR9, 0x3eb0f5ff ;  /* 0x3eb0f5ff00097882 */ /* 0x000fe20000000000 */
[----:B------:R-:W-:Y:S01]  /*2bf0*/  IMAD.MOV.U32 R16, RZ, RZ, RZ ;  /* 0x000000ffff107224 */ /* 0x000fe200078e00ff */
[----:B------:R-:W-:Y:S01]  /*2c00*/  UMOV UR10, 0x3b39803f ;  /* 0x3b39803f000a7882 */ /* 0x000fe20000000000 */
[----:B------:R-:W-:-:S06]  /*2c10*/  UMOV UR11, 0x3c7abc9e ;  /* 0x3c7abc9e000b7882 */ /* 0x000fcc0000000000 */
[----:B------:R-:W-:-:S10]  /*2c20*/  @!P0 DMUL R12, R24, 1.80143985094819840000e+16 ;  /* 0x43500000180c8828 */ /* 0x000fd40000000000 */
[----:B------:R-:W-:Y:S02]  /*2c30*/  @!P0 IMAD.MOV.U32 R14, RZ, RZ, R13 ;  /* 0x000000ffff0e8224 */ /* 0x000fe400078e000d */
[----:B------:R-:W-:Y:S01]  /*2c40*/  @!P0 IMAD.MOV.U32 R18, RZ, RZ, R12 ;  /* 0x000000ffff128224 */ /* 0x000fe200078e000c */
[----:B------:R-:W-:Y:S02]  /*2c50*/  SHF.R.U32.HI R12, RZ, 0x14, R25 ;  /* 0x00000014ff0c7819 */ /* 0x000fe40000011619 */
[----:B------:R-:W-:Y:S02]  /*2c60*/  LOP3.LUT R14, R14, 0x800fffff, RZ, 0xc0, !PT ;  /* 0x800fffff0e0e7812 */ /* 0x000fe400078ec0ff */
[----:B------:R-:W-:Y:S02]  /*2c70*/  @!P0 LEA.HI R12, R13, 0xffffffca, RZ, 0xc ;  /* 0xffffffca0d0c8811 */ /* 0x000fe400078f60ff */
[----:B------:R-:W-:-:S04]  /*2c80*/  LOP3.LUT R19, R14, 0x3ff00000, RZ, 0xfc, !PT ;  /* 0x3ff000000e137812 */ /* 0x000fc800078efcff */
[----:B------:R-:W-:-:S13]  /*2c90*/  ISETP.GE.U32.AND P1, PT, R19, 0x3ff6a09f, PT ;  /* 0x3ff6a09f1300780c */ /* 0x000fda0003f26070 */
[----:B------:R-:W-:-:S04]  /*2ca0*/  @P1 VIADD R15, R19, 0xfff00000 ;  /* 0xfff00000130f1836 */ /* 0x000fc80000000000 */
[----:B------:R-:W-:-:S06]  /*2cb0*/  @P1 IMAD.MOV.U32 R19, RZ, RZ, R15 ;  /* 0x000000ffff131224 */ /* 0x000fcc00078e000f */
[C---:B------:R-:W-:Y:S02]  /*2cc0*/  DADD R20, R18.reuse, 1 ;  /* 0x3ff0000012147429 */ /* 0x040fe40000000000 */
[----:B------:R-:W-:-:S04]  /*2cd0*/  DADD R18, R18, -1 ;  /* 0xbff0000012127429 */ /* 0x000fc80000000000 */
[----:B------:R-:W0:Y:S02]  /*2ce0*/  MUFU.RCP64H R17, R21 ;  /* 0x0000001500117308 */ /* 0x000e240000001800 */
[----:B0-----:R-:W-:-:S08]  /*2cf0*/  DFMA R14, -R20, R16, 1 ;  /* 0x3ff00000140e742b */ /* 0x001fd00000000110 */
[----:B------:R-:W-:-:S08]  /*2d00*/  DFMA R14, R14, R14, R14 ;  /* 0x0000000e0e0e722b */ /* 0x000fd0000000000e */
[----:B------:R-:W-:-:S08]  /*2d10*/  DFMA R16, R16, R14, R16 ;  /* 0x0000000e1010722b */ /* 0x000fd00000000010 */
[----:B------:R-:W-:-:S08]  /*2d20*/  DMUL R14, R18, R16 ;  /* 0x00000010120e7228 */ /* 0x000fd00000000000 */
[----:B------:R-:W-:-:S08]  /*2d30*/  DFMA R14, R18, R16, R14 ;  /* 0x00000010120e722b */ /* 0x000fd0000000000e */
[----:B------:R-:W-:Y:S02]  /*2d40*/  DADD R22, R18, -R14 ;  /* 0x0000000012167229 */ /* 0x000fe4000000080e */
[----:B------:R-:W-:-:S06]  /*2d50*/  DMUL R20, R14, R14 ;  /* 0x0000000e0e147228 */ /* 0x000fcc0000000000 */
[----:B------:R-:W-:-:S08]  /*2d60*/  DADD R22, R22, R22 ;  /* 0x0000000016167229 */ /* 0x000fd00000000016 */
[----:B------:R-:W-:Y:S01]  /*2d70*/  DFMA R18, R18, -R14, R22 ;  /* 0x8000000e1212722b */ /* 0x000fe20000000016 */
[----:B------:R-:W-:Y:S02]  /*2d80*/  IMAD.MOV.U32 R22, RZ, RZ, 0x41ad3b5a ;  /* 0x41ad3b5aff167424 */ /* 0x000fe400078e00ff */
[----:B------:R-:W-:-:S05]  /*2d90*/  IMAD.MOV.U32 R23, RZ, RZ, 0x3ed0f5d2 ;  /* 0x3ed0f5d2ff177424 */ /* 0x000fca00078e00ff */
[----:B------:R-:W-:Y:S02]  /*2da0*/  DMUL R16, R16, R18 ;  /* 0x0000001210107228 */ /* 0x000fe40000000000 */
[----:B------:R-:W-:Y:S01]  /*2db0*/  DFMA R22, R20, UR8, R22 ;  /* 0x0000000814167c2b */ /* 0x000fe20008000016 */
        /* <DEDUP_REMOVED lines=18> */
[----:B------:R-:W-:Y:S01]  /*2ee0*/  DADD R24, -R18, UR8 ;  /* 0x0000000812187e29 */ /* 0x000fe20008000100 */
[----:B------:R-:W-:Y:S01]  /*2ef0*/  UMOV UR8, 0xb9e7b0 ;  /* 0x00b9e7b000087882 */ /* 0x000fe20000000000 */
[----:B------:R-:W-:-:S06]  /*2f00*/  UMOV UR9, 0x3c46a4cb ;  /* 0x3c46a4cb00097882 */ /* 0x000fcc0000000000 */
[----:B------:R-:W-:Y:S02]  /*2f10*/  DFMA R20, R20, R22, R24 ;  /* 0x000000161414722b */ /* 0x000fe40000000018 */
[----:B------:R-:W-:Y:S01]  /*2f20*/  DMUL R22, R14, R14 ;  /* 0x0000000e0e167228 */ /* 0x000fe20000000000 */
[----:B------:R-:W-:Y:S02]  /*2f30*/  VIADD R25, R17, 0x100000 ;  /* 0x0010000011197836 */ /* 0x000fe40000000000 */
[----:B------:R-:W-:-:S03]  /*2f40*/  IMAD.MOV.U32 R24, RZ, RZ, R16 ;  /* 0x000000ffff187224 */ /* 0x000fc600078e0010 */
[----:B------:R-:W-:Y:S01]  /*2f50*/  DADD R20, R20, -UR8 ;  /* 0x8000000814147e29 */ /* 0x000fe20008000000 */
[----:B------:R-:W-:Y:S01]  /*2f60*/  UMOV UR8, 0x80000000 ;  /* 0x8000000000087882 */ /* 0x000fe20000000000 */
[----:B------:R-:W-:Y:S01]  /*2f70*/  DFMA R26, R14, R14, -R22 ;  /* 0x0000000e0e1a722b */ /* 0x000fe20000000816 */
[----:B------:R-:W-:-:S07]  /*2f80*/  UMOV UR9, 0x43300000 ;  /* 0x4330000000097882 */ /* 0x000fce0000000000 */
[C---:B------:R-:W-:Y:S02]  /*2f90*/  DFMA R24, R14.reuse, R24, R26 ;  /* 0x000000180e18722b */ /* 0x040fe4000000001a */
[----:B------:R-:W-:-:S08]  /*2fa0*/  DMUL R26, R14, R22 ;  /* 0x000000160e1a7228 */ /* 0x000fd00000000000 */
[----:B------:R-:W-:-:S08]  /*2fb0*/  DFMA R28, R14, R22, -R26 ;  /* 0x000000160e1c722b */ /* 0x000fd0000000081a */
[----:B------:R-:W-:Y:S02]  /*2fc0*/  DFMA R28, R16, R22, R28 ;  /* 0x00000016101c722b */ /* 0x000fe4000000001c */
[----:B------:R-:W-:-:S06]  /*2fd0*/  DADD R22, R18, R20 ;  /* 0x0000000012167229 */ /* 0x000fcc0000000014 */
[----:B------:R-:W-:Y:S02]  /*2fe0*/  DFMA R24, R14, R24, R28 ;  /* 0x000000180e18722b */ /* 0x000fe4000000001c */
[----:B------:R-:W-:-:S08]  /*2ff0*/  DADD R28, R18, -R22 ;  /* 0x00000000121c7229 */ /* 0x000fd00000000816 */
[----:B------:R-:W-:Y:S02]  /*3000*/  DADD R28, R20, R28 ;  /* 0x00000000141c7229 */ /* 0x000fe4000000001c */
[----:B------:R-:W-:-:S08]  /*3010*/  DMUL R20, R22, R26 ;  /* 0x0000001a16147228 */ /* 0x000fd00000000000 */
[----:B------:R-:W-:-:S08]  /*3020*/  DFMA R18, R22, R26, -R20 ;  /* 0x0000001a1612722b */ /* 0x000fd00000000814 */
[----:B------:R-:W-:-:S08]  /*3030*/  DFMA R18, R22, R24, R18 ;  /* 0x000000181612722b */ /* 0x000fd00000000012 */
[----:B------:R-:W-:-:S08]  /*3040*/  DFMA R28, R28, R26, R18 ;  /* 0x0000001a1c1c722b */ /* 0x000fd00000000012 */
[----:B------:R-:W-:-:S08]  /*3050*/  DADD R22, R20, R28 ;  /* 0x0000000014167229 */ /* 0x000fd0000000001c */
[--C-:B------:R-:W-:Y:S02]  /*3060*/  DADD R18, R14, R22.reuse ;  /* 0x000000000e127229 */ /* 0x100fe40000000016 */
[----:B------:R-:W-:-:S06]  /*3070*/  DADD R20, R20, -R22 ;  /* 0x0000000014147229 */ /* 0x000fcc0000000816 */
[----:B------:R-:W-:Y:S02]  /*3080*/  DADD R14, R14, -R18 ;  /* 0x000000000e0e7229 */ /* 0x000fe40000000812 */
[----:B------:R-:W-:-:S06]  /*3090*/  DADD R20, R28, R20 ;  /* 0x000000001c147229 */ /* 0x000fcc0000000014 */
[----:B------:R-:W-:-:S08]  /*30a0*/  DADD R14, R22, R14 ;  /* 0x00000000160e7229 */ /* 0x000fd0000000000e */
[----:B------:R-:W-:Y:S01]  /*30b0*/  DADD R20, R20, R14 ;  /* 0x0000000014147229 */ /* 0x000fe2000000000e */
[C---:B------:R-:W-:Y:S02]  /*30c0*/  VIADD R14, R12.reuse, 0xfffffc01 ;  /* 0xfffffc010c0e7836 */ /* 0x040fe40000000000 */
[----:B------:R-:W-:Y:S02]  /*30d0*/  @P1 VIADD R14, R12, 0xfffffc02 ;  /* 0xfffffc020c0e1836 */ /* 0x000fe40000000000 */
[----:B------:R-:W-:-:S03]  /*30e0*/  IMAD.MOV.U32 R15, RZ, RZ, 0x43300000 ;  /* 0x43300000ff0f7424 */ /* 0x000fc600078e00ff */
[----:B------:R-:W-:Y:S01]  /*30f0*/  DADD R20, R16, R20 ;  /* 0x0000000010147229 */ /* 0x000fe20000000014 */
[----:B------:R-:W-:-:S06]  /*3100*/  LOP3.LUT R14, R14, 0x80000000, RZ, 0x3c, !PT ;  /* 0x800000000e0e7812 */ /* 0x000fcc00078e3cff */
[----:B------:R-:W-:Y:S01]  /*3110*/  DADD R14, R14, -UR8 ;  /* 0x800000080e0e7e29 */ /* 0x000fe20008000000 */
[----:B------:R-:W-:Y:S01]  /*3120*/  UMOV UR8, 0xfefa39ef ;  /* 0xfefa39ef00087882 */ /* 0x000fe20000000000 */
[----:B------:R-:W-:Y:S01]  /*3130*/  DADD R16, R18, R20 ;  /* 0x0000000012107229 */ /* 0x000fe20000000014 */
[----:B------:R-:W-:-:S07]  /*3140*/  UMOV UR9, 0x3fe62e42 ;  /* 0x3fe62e4200097882 */ /* 0x000fce0000000000 */
[--C-:B------:R-:W-:Y:S02]  /*3150*/  DFMA R12, R14, UR8, R16.reuse ;  /* 0x000000080e0c7c2b */ /* 0x100fe40008000010 */
[----:B------:R-:W-:-:S06]  /*3160*/  DADD R18, R18, -R16 ;  /* 0x0000000012127229 */ /* 0x000fcc0000000810 */
[----:B------:R-:W-:Y:S02]  /*3170*/  DFMA R22, R14, -UR8, R12 ;  /* 0x800000080e167c2b */ /* 0x000fe4000800000c */
[----:B------:R-:W-:-:S06]  /*3180*/  DADD R18, R20, R18 ;  /* 0x0000000014127229 */ /* 0x000fcc0000000012 */
[----:B------:R-:W-:-:S08]  /*3190*/  DADD R22, -R16, R22 ;  /* 0x0000000010167229 */ /* 0x000fd00000000116 */
[----:B------:R-:W-:-:S08]  /*31a0*/  DADD R18, R18, -R22 ;  /* 0x0000000012127229 */ /* 0x000fd00000000816 */
[----:B------:R-:W-:-:S08]  /*31b0*/  DFMA R18, R14, UR10, R18 ;  /* 0x0000000a0e127c2b */ /* 0x000fd00008000012 */
[----:B------:R-:W-:-:S08]  /*31c0*/  DADD R14, R12, R18 ;  /* 0x000000000c0e7229 */ /* 0x000fd00000000012 */
[----:B------:R-:W-:Y:S02]  /*31d0*/  DADD R12, R12, -R14 ;  /* 0x000000000c0c7229 */ /* 0x000fe4000000080e */
[----:B------:R-:W-:-:S06]  /*31e0*/  DMUL R16, R14, 2 ;  /* 0x400000000e107828 */ /* 0x000fcc0000000000 */
[----:B------:R-:W-:Y:S02]  /*31f0*/  DADD R12, R18, R12 ;  /* 0x00000000120c7229 */ /* 0x000fe4000000000c */
[----:B------:R-:W-:-:S08]  /*3200*/  DFMA R20, R14, 2, -R16 ;  /* 0x400000000e14782b */ /* 0x000fd00000000810 */
[----:B------:R-:W-:Y:S01]  /*3210*/  DFMA R20, R12, 2, R20 ;  /* 0x400000000c14782b */ /* 0x000fe20000000014 */
[----:B------:R-:W-:Y:S02]  /*3220*/  IMAD.MOV.U32 R12, RZ, RZ, 0x652b82fe ;  /* 0x652b82feff0c7424 */ /* 0x000fe400078e00ff */
[----:B------:R-:W-:-:S05]  /*3230*/  IMAD.MOV.U32 R13, RZ, RZ, 0x3ff71547 ;  /* 0x3ff71547ff0d7424 */ /* 0x000fca00078e00ff */
[----:B------:R-:W-:-:S08]  /*3240*/  DADD R14, R16, R20 ;  /* 0x00000000100e7229 */ /* 0x000fd00000000014 */
[----:B------:R-:W-:Y:S02]  /*3250*/  DFMA R12, R14, R12, 6.75539944105574400000e+15 ;  /* 0x433800000e0c742b */ /* 0x000fe4000000000c */
[----:B------:R-:W-:Y:S01]  /*3260*/  FSETP.GEU.AND P0, PT, |R15|, 4.1917929649353027344, PT ;  /* 0x4086232b0f00780b */ /* 0x000fe20003f0e200 */
[----:B------:R-:W-:-:S05]  /*3270*/  DADD R16, R16, -R14 ;  /* 0x0000000010107229 */ /* 0x000fca000000080e */
[----:B------:R-:W-:-:S03]  /*3280*/  DADD R18, R12, -6.75539944105574400000e+15 ;  /* 0xc33800000c127429 */ /* 0x000fc60000000000 */
[----:B------:R-:W-:-:S05]  /*3290*/  DADD R20, R20, R16 ;  /* 0x0000000014147229 */ /* 0x000fca0000000010 */
[----:B------:R-:W-:Y:S01]  /*32a0*/  DFMA R22, R18, -UR8, R14 ;  /* 0x8000000812167c2b */ /* 0x000fe2000800000e */
[----:B------:R-:W-:Y:S01]  /*32b0*/  UMOV UR8, 0x3b39803f ;  /* 0x3b39803f00087882 */ /* 0x000fe20000000000 */
[----:B------:R-:W-:-:S06]  /*32c0*/  UMOV UR9, 0x3c7abc9e ;  /* 0x3c7abc9e00097882 */ /* 0x000fcc0000000000 */
[----:B------:R-:W-:Y:S01]  /*32d0*/  DFMA R18, R18, -UR8, R22 ;  /* 0x8000000812127c2b */ /* 0x000fe20008000016 */
[----:B------:R-:W-:Y:S01]  /*32e0*/  UMOV UR8, 0x69ce2bdf ;  /* 0x69ce2bdf00087882 */ /* 0x000fe20000000000 */
[----:B------:R-:W-:Y:S01]  /*32f0*/  IMAD.MOV.U32 R22, RZ, RZ, -0x35dec16 ;  /* 0xfca213eaff167424 */ /* 0x000fe200078e00ff */
[----:B------:R-:W-:Y:S01]  /*3300*/  UMOV UR9, 0x3e5ade15 ;  /* 0x3e5ade1500097882 */ /* 0x000fe20000000000 */
[----:B------:R-:W-:-:S06]  /*3310*/  IMAD.MOV.U32 R23, RZ, RZ, 0x3e928af3 ;  /* 0x3e928af3ff177424 */ /* 0x000fcc00078e00ff */
        /* <DEDUP_REMOVED lines=25> */
[----:B------:R-:W-:-:S08]  /*34b0*/  DFMA R22, R18, R22, 1 ;  /* 0x3ff000001216742b */ /* 0x000fd00000000016 */
[----:B------:R-:W-:-:S10]  /*34c0*/  DFMA R18, R18, R22, 1 ;  /* 0x3ff000001212742b */ /* 0x000fd40000000016 */
[----:B------:R-:W-:Y:S02]  /*34d0*/  IMAD R17, R12, 0x100000, R19 ;  /* 0x001000000c117824 */ /* 0x000fe400078e0213 */
[----:B------:R-:W-:Y:S01]  /*34e0*/  IMAD.MOV.U32 R16, RZ, RZ, R18 ;  /* 0x000000ffff107224 */ /* 0x000fe200078e0012 */
[----:B------:R-:W-:Y:S06]  /*34f0*/  @!P0 BRA `(.L_x_40) ;  /* 0x0000000000308947 */ /* 0x000fec0003800000 */
[----:B------:R-:W-:Y:S01]  /*3500*/  FSETP.GEU.AND P1, PT, |R15|, 4.2275390625, PT ;  /* 0x408748000f00780b */ /* 0x000fe20003f2e200 */
[C---:B------:R-:W-:Y:S02]  /*3510*/  DADD R16, R14.reuse, +INF ;  /* 0x7ff000000e107429 */ /* 0x040fe40000000000 */
[----:B------:R-:W-:-:S08]  /*3520*/  DSETP.GEU.AND P0, PT, R14, RZ, PT ;  /* 0x000000ff0e00722a */ /* 0x000fd00003f0e000 */
[----:B------:R-:W-:Y:S02]  /*3530*/  FSEL R16, R16, RZ, P0 ;  /* 0x000000ff10107208 */ /* 0x000fe40000000000 */
[----:B------:R-:W-:Y:S02]  /*3540*/  @!P1 LEA.HI R13, R12, R12, RZ, 0x1 ;  /* 0x0000000c0c0d9211 */ /* 0x000fe400078f08ff */
[----:B------:R-:W-:Y:S02]  /*3550*/  FSEL R17, R17, RZ, P0 ;  /* 0x000000ff11117208 */ /* 0x000fe40000000000 */
[----:B------:R-:W-:-:S05]  /*3560*/  @!P1 SHF.R.S32.HI R13, RZ, 0x1, R13 ;  /* 0x00000001ff0d9819 */ /* 0x000fca000001140d */
[----:B------:R-:W-:Y:S02]  /*3570*/  @!P1 IMAD.IADD R12, R12, 0x1, -R13 ;  /* 0x000000010c0c9824 */ /* 0x000fe400078e0a0d */
[----:B------:R-:W-:-:S03]  /*3580*/  @!P1 IMAD R19, R13, 0x100000, R19 ;  /* 0x001000000d139824 */ /* 0x000fc600078e0213 */
[----:B------:R-:W-:Y:S01]  /*3590*/  @!P1 LEA R13, R12, 0x3ff00000, 0x14 ;  /* 0x3ff000000c0d9811 */ /* 0x000fe200078ea0ff */
[----:B------:R-:W-:-:S06]  /*35a0*/  @!P1 IMAD.MOV.U32 R12, RZ, RZ, RZ ;  /* 0x000000ffff0c9224 */ /* 0x000fcc00078e00ff */
[----:B------:R-:W-:-:S11]  /*35b0*/  @!P1 DMUL R16, R18, R12 ;  /* 0x0000000c12109228 */ /* 0x000fd60000000000 */
.L_x_40:
[----:B------:R-:W-:Y:S01]  /*35c0*/  DFMA R20, R20, R16, R16 ;  /* 0x000000101414722b */ /* 0x000fe20000000010 */
[----:B------:R-:W-:Y:S01]  /*35d0*/  IMAD.MOV.U32 R14, RZ, RZ, R2 ;  /* 0x000000ffff0e7224 */ /* 0x000fe200078e0002 */
[----:B------:R-:W-:Y:S01]  /*35e0*/  DSETP.NEU.AND P0, PT, |R16|, +INF , PT ;  /* 0x7ff000001000742a */ /* 0x000fe20003f0d200 */
[----:B------:R-:W-:-:S07]  /*35f0*/  IMAD.MOV.U32 R15, RZ, RZ, 0x0 ;  /* 0x00000000ff0f7424 */ /* 0x000fce00078e00ff */
[----:B------:R-:W-:Y:S02]  /*3600*/  FSEL R12, R16, R20, !P0 ;  /* 0x00000014100c7208 */ /* 0x000fe40004000000 */
[----:B------:R-:W-:Y:S01]  /*3610*/  FSEL R13, R17, R21, !P0 ;  /* 0x00000015110d7208 */ /* 0x000fe20004000000 */
[----:B------:R-:W-:Y:S06]  /*3620*/  RET.REL.NODEC R14 `(_Z25haversine_distance_kerneliPKdS0_S0_S0_Pd) ;  /* 0xffffffc80e747950 */ /* 0x000fec0003c3ffff */
        .type           $_Z25haversine_distance_kerneliPKdS0_S0_S0_Pd$__internal_trig_reduction_slowpathd,@function
        .size           $_Z25haversine_distance_kerneliPKdS0_S0_S0_Pd$__internal_trig_reduction_slowpathd,(.L_x_52 - $_Z25haversine_distance_kerneliPKdS0_S0_S0_Pd$__internal_trig_reduction_slowpathd)
$_Z25haversine_distance_kerneliPKdS0_S0_S0_Pd$__internal_trig_reduction_slowpathd:
[----:B------:R-:W-:Y:S01]  /*3630*/  SHF.R.U32.HI R12, RZ, 0x14, R13 ;  /* 0x00000014ff0c7819 */ /* 0x000fe2000001160d */
[----:B------:R-:W-:-:S03]  /*3640*/  IMAD.MOV.U32 R14, RZ, RZ, RZ ;  /* 0x000000ffff0e7224 */ /* 0x000fc600078e00ff */
[----:B------:R-:W-:-:S04]  /*3650*/  LOP3.LUT R15, R12, 0x7ff, RZ, 0xc0, !PT ;  /* 0x000007ff0c0f7812 */ /* 0x000fc800078ec0ff */
[----:B------:R-:W-:-:S13]  /*3660*/  ISETP.NE.AND P0, PT, R15, 0x7ff, PT ;  /* 0x000007ff0f00780c */ /* 0x000fda0003f05270 */
[----:B------:R-:W-:Y:S05]  /*3670*/  @!P0 BRA `(.L_x_41) ;  /* 0x0000000800688947 */ /* 0x000fea0003800000 */
[----:B------:R-:W-:Y:S01]  /*3680*/  VIADD R14, R15, 0xfffffc00 ;  /* 0xfffffc000f0e7836 */ /* 0x000fe20000000000 */
[----:B------:R-:W-:Y:S01]  /*3690*/  BSSY.RECONVERGENT B2, `(.L_x_42) ;  /* 0x0000034000027945 */ /* 0x000fe20003800200 */
[----:B------:R-:W-:-:S03]  /*36a0*/  CS2R R20, SRZ ;  /* 0x0000000000147805 */ /* 0x000fc6000001ff00 */
[----:B------:R-:W-:Y:S02]  /*36b0*/  SHF.R.U32.HI R15, RZ, 0x6, R14 ;  /* 0x00000006ff0f7819 */ /* 0x000fe4000001160e */
[----:B------:R-:W-:Y:S02]  /*36c0*/  ISETP.GE.U32.AND P0, PT, R14, 0x80, PT ;  /* 0x000000800e00780c */ /* 0x000fe40003f06070 */
[C---:B------:R-:W-:Y:S02]  /*36d0*/  IADD3 R14, PT, PT, -R15.reuse, 0x13, RZ ;  /* 0x000000130f0e7810 */ /* 0x040fe40007ffe1ff */
[----:B------:R-:W-:Y:S02]  /*36e0*/  IADD3 R17, PT, PT, -R15, 0xf, RZ ;  /* 0x0000000f0f117810 */ /* 0x000fe40007ffe1ff */
[----:B------:R-:W-:-:S04]  /*36f0*/  SEL R14, R14, 0x12, P0 ;  /* 0x000000120e0e7807 */ /* 0x000fc80000000000 */
[----:B------:R-:W-:-:S13]  /*3700*/  ISETP.GE.AND P0, PT, R17, R14, PT ;  /* 0x0000000e1100720c */ /* 0x000fda0003f06270 */
[----:B------:R-:W-:Y:S05]  /*3710*/  @P0 BRA `(.L_x_43) ;  /* 0x0000000000ac0947 */ /* 0x000fea0003800000 */
[----:B------:R-:W0:Y:S01]  /*3720*/  LDC.64 R18, c[0x0][0x358] ;  /* 0x0000d600ff127b82 */ /* 0x000e220000000a00 */
[C---:B------:R-:W-:Y:S01]  /*3730*/  SHF.L.U64.HI R22, R16.reuse, 0xb, R13 ;  /* 0x0000000b10167819 */ /* 0x040fe2000001020d */
[----:B------:R-:W-:Y:S01]  /*3740*/  BSSY.RECONVERGENT B3, `(.L_x_44) ;  /* 0x0000022000037945 */ /* 0x000fe20003800200 */
[----:B------:R-:W-:Y:S01]  /*3750*/  IADD3 R14, PT, PT, RZ, -R15, -R14 ;  /* 0x8000000fff0e7210 */ /* 0x000fe20007ffe80e */
[----:B------:R-:W-:Y:S01]  /*3760*/  IMAD.SHL.U32 R15, R16, 0x800, RZ ;  /* 0x00000800100f7824 */ /* 0x000fe200078e00ff */
[----:B------:R-:W-:Y:S01]  /*3770*/  CS2R R20, SRZ ;  /* 0x0000000000147805 */ /* 0x000fe2000001ff00 */
[----:B------:R-:W-:Y:S01]  /*3780*/  IMAD.MOV.U32 R16, RZ, RZ, R17 ;  /* 0x000000ffff107224 */ /* 0x000fe200078e0011 */
[----:B------:R-:W-:Y:S01]  /*3790*/  LOP3.LUT R17, R22, 0x80000000, RZ, 0xfc, !PT ;  /* 0x8000000016117812 */ /* 0x000fe200078efcff */
[----:B------:R-:W-:-:S07]  /*37a0*/  IMAD.MOV.U32 R24, RZ, RZ, RZ ;  /* 0x000000ffff187224 */ /* 0x000fce00078e00ff */
.L_x_45:
[----:B------:R-:W1:Y:S01]  /*37b0*/  LDC.64 R22, c[0x4][RZ] ;  /* 0x01000000ff167b82 */ /* 0x000e620000000a00 */
[----:B0-----:R-:W-:Y:S02]  /*37c0*/  R2UR UR8, R18 ;  /* 0x00000000120872ca */ /* 0x001fe400000e0000 */
[----:B------:R-:W-:Y:S01]  /*37d0*/  R2UR UR9, R19 ;  /* 0x00000000130972ca */ /* 0x000fe200000e0000 */
[----:B-1----:R-:W-:-:S12]  /*37e0*/  IMAD.WIDE R22, R16, 0x8, R22 ;  /* 0x0000000810167825 */ /* 0x002fd800078e0216 */
[----:B------:R-:W2:Y:S01]  /*37f0*/  LDG.E.64.CONSTANT R22, desc[UR8][R22.64] ;  /* 0x0000000816167981 */ /* 0x000ea2000c1e9b00 */
[----:B------:R-:W-:Y:S02]  /*3800*/  VIADD R14, R14, 0x1 ;  /* 0x000000010e0e7836 */ /* 0x000fe40000000000 */
[----:B------:R-:W-:Y:S02]  /*3810*/  VIADD R16, R16, 0x1 ;  /* 0x0000000110107836 */ /* 0x000fe40000000000 */
[----:B--2---:R-:W-:-:S04]  /*3820*/  IMAD.WIDE.U32 R20, P2, R22, R15, R20 ;  /* 0x0000000f16147225 */ /* 0x004fc80007840014 */
[----:B------:R-:W-:Y:S02]  /*3830*/  IMAD R25, R22, R17, RZ ;  /* 0x0000001116197224 */ /* 0x000fe400078e02ff */
[CC--:B------:R-:W-:Y:S02]  /*3840*/  IMAD R26, R23.reuse, R15.reuse, RZ ;  /* 0x0000000f171a7224 */ /* 0x0c0fe400078e02ff */
[----:B------:R-:W-:Y:S01]  /*3850*/  IMAD.HI.U32 R27, R23, R15, RZ ;  /* 0x0000000f171b7227 */ /* 0x000fe200078e00ff */
[----:B------:R-:W-:-:S03]  /*3860*/  IADD3 R21, P0, PT, R25, R21, RZ ;  /* 0x0000001519157210 */ /* 0x000fc60007f1e0ff */
[----:B------:R-:W-:Y:S01]  /*3870*/  IMAD R25, R24, 0x8, R1 ;  /* 0x0000000818197824 */ /* 0x000fe200078e0201 */
[----:B------:R-:W-:Y:S01]  /*3880*/  IADD3 R21, P1, PT, R26, R21, RZ ;  /* 0x000000151a157210 */ /* 0x000fe20007f3e0ff */
[----:B------:R-:W-:-:S04]  /*3890*/  IMAD.HI.U32 R26, R22, R17, RZ ;  /* 0x00000011161a7227 */ /* 0x000fc800078e00ff */
[----:B------:R-:W-:Y:S01]  /*38a0*/  IMAD.X R22, RZ, RZ, R26, P2 ;  /* 0x000000ffff167224 */ /* 0x000fe200010e061a */
[----:B------:R0:W-:Y:S01]  /*38b0*/  STL.64 [R25], R20 ;  /* 0x0000001419007387 */ /* 0x0001e20000100a00 */
[----:B------:R-:W-:-:S03]  /*38c0*/  IMAD.HI.U32 R26, R23, R17, RZ ;  /* 0x00000011171a7227 */ /* 0x000fc600078e00ff */
[----:B------:R-:W-:Y:S01]  /*38d0*/  IADD3.X R22, P0, PT, R27, R22, RZ, P0, !PT ;  /* 0x000000161b167210 */ /* 0x000fe2000071e4ff */
[----:B------:R-:W-:Y:S02]  /*38e0*/  IMAD R23, R23, R17, RZ ;  /* 0x0000001117177224 */ /* 0x000fe400078e02ff */
[----:B------:R-:W-:-:S03]  /*38f0*/  VIADD R24, R24, 0x1 ;  /* 0x0000000118187836 */ /* 0x000fc60000000000 */
[----:B------:R-:W-:Y:S01]  /*3900*/  IADD3.X R23, P1, PT, R23, R22, RZ, P1, !PT ;  /* 0x0000001617177210 */ /* 0x000fe20000f3e4ff */
[----:B------:R-:W-:Y:S01]  /*3910*/  IMAD.X R22, RZ, RZ, R26, P0 ;  /* 0x000000ffff167224 */ /* 0x000fe200000e061a */
[----:B------:R-:W-:-:S03]  /*3920*/  ISETP.NE.AND P0, PT, R14, -0xf, PT ;  /* 0xfffffff10e00780c */ /* 0x000fc60003f05270 */
[----:B0-----:R-:W-:Y:S02]  /*3930*/  IMAD.X R21, RZ, RZ, R22, P1 ;  /* 0x000000ffff157224 */ /* 0x001fe400008e0616 */
[----:B------:R-:W-:-:S08]  /*3940*/  IMAD.MOV.U32 R20, RZ, RZ, R23 ;  /* 0x000000ffff147224 */ /* 0x000fd000078e0017 */
[----:B------:R-:W-:Y:S05]  /*3950*/  @P0 BRA `(.L_x_45) ;  /* 0xfffffffc00940947 */ /* 0x000fea000383ffff */
[----:B------:R-:W-:Y:S05]  /*3960*/  BSYNC.RECONVERGENT B3 ;  /* 0x0000000000037941 */ /* 0x000fea0003800200 */
.L_x_44:
[----:B------:R-:W-:-:S05]  /*3970*/  LOP3.LUT R14, R12, 0x7ff, RZ, 0xc0, !PT ;  /* 0x000007ff0c0e7812 */ /* 0x000fca00078ec0ff */
[----:B------:R-:W-:-:S05]  /*3980*/  VIADD R14, R14, 0xfffffc00 ;  /* 0xfffffc000e0e7836 */ /* 0x000fca0000000000 */
[----:B------:R-:W-:Y:S02]  /*3990*/  SHF.R.U32.HI R15, RZ, 0x6, R14 ;  /* 0x00000006ff0f7819 */ /* 0x000fe4000001160e */
[----:B------:R-:W-:Y:S02]  /*39a0*/  ISETP.GE.U32.AND P0, PT, R14, 0x80, PT ;  /* 0x000000800e00780c */ /* 0x000fe40003f06070 */
[----:B------:R-:W-:-:S04]  /*39b0*/  IADD3 R15, PT, PT, -R15, 0x13, RZ ;  /* 0x000000130f0f7810 */ /* 0x000fc80007ffe1ff */
[----:B------:R-:W-:-:S07]  /*39c0*/  SEL R17, R15, 0x12, P0 ;  /* 0x000000120f117807 */ /* 0x000fce0000000000 */
.L_x_43:
[----:B------:R-:W-:Y:S05]  /*39d0*/  BSYNC.RECONVERGENT B2 ;  /* 0x0000000000027941 */ /* 0x000fea0003800200 */
.L_x_42:
[C---:B------:R-:W-:Y:S02]  /*39e0*/  LOP3.LUT R14, R12.reuse, 0x7ff, RZ, 0xc0, !PT ;  /* 0x000007ff0c0e7812 */ /* 0x040fe400078ec0ff */
[----:B------:R-:W-:-:S03]  /*39f0*/  LOP3.LUT P0, R31, R12, 0x3f, RZ, 0xc0, !PT ;  /* 0x0000003f0c1f7812 */ /* 0x000fc6000780c0ff */
[----:B------:R-:W-:-:S05]  /*3a00*/  VIADD R14, R14, 0xfffffc00 ;  /* 0xfffffc000e0e7836 */ /* 0x000fca0000000000 */
[----:B------:R-:W-:-:S05]  /*3a10*/  SHF.R.U32.HI R14, RZ, 0x6, R14 ;  /* 0x00000006ff0e7819 */ /* 0x000fca000001160e */
[----:B------:R-:W-:-:S04]  /*3a20*/  IMAD.IADD R12, R14, 0x1, R17 ;  /* 0x000000010e0c7824 */ /* 0x000fc800078e0211 */
[----:B------:R-:W-:-:S05]  /*3a30*/  IMAD.U32 R33, R12, 0x8, R1 ;  /* 0x000000080c217824 */ /* 0x000fca00078e0001 */
[----:B------:R0:W-:Y:S04]  /*3a40*/  STL.64 [R33+-0x78], R20 ;  /* 0xffff881421007387 */ /* 0x0001e80000100a00 */
[----:B------:R-:W2:Y:S04]  /*3a50*/  @P0 LDL.64 R22, [R1+0x8] ;  /* 0x0000080001160983 */ /* 0x000ea80000100a00 */
[----:B------:R-:W3:Y:S04]  /*3a60*/  LDL.64 R16, [R1+0x10] ;  /* 0x0000100001107983 */ /* 0x000ee80000100a00 */
[----:B------:R-:W0:Y:S01]  /*3a70*/  LDL.64 R14, [R1+0x18] ;  /* 0x00001800010e7983 */ /* 0x000e220000100a00 */
[----:B------:R-:W-:Y:S01]  /*3a80*/  @P0 LOP3.LUT R12, R31, 0x3f, RZ, 0x3c, !PT ;  /* 0x0000003f1f0c0812 */ /* 0x000fe200078e3cff */
[----:B------:R-:W-:Y:S01]  /*3a90*/  BSSY.RECONVERGENT B2, `(.L_x_46) ;  /* 0x0000034000027945 */ /* 0x000fe20003800200 */
[----:B--2---:R-:W-:-:S02]  /*3aa0*/  @P0 SHF.R.U64 R19, R22, 0x1, R23 ;  /* 0x0000000116130819 */ /* 0x004fc40000001217 */
[----:B------:R-:W-:Y:S02]  /*3ab0*/  @P0 SHF.R.U32.HI R23, RZ, 0x1, R23 ;  /* 0x00000001ff170819 */ /* 0x000fe40000011617 */
[CC--:B---3--:R-:W-:Y:S02]  /*3ac0*/  @P0 SHF.L.U32 R25, R16.reuse, R31.reuse, RZ ;  /* 0x0000001f10190219 */ /* 0x0c8fe400000006ff */
[----:B------:R-:W-:Y:S02]  /*3ad0*/  @P0 SHF.R.U64 R18, R19, R12, R23 ;  /* 0x0000000c13120219 */ /* 0x000fe40000001217 */
[--C-:B------:R-:W-:Y:S02]  /*3ae0*/  @P0 SHF.R.U32.HI R29, RZ, 0x1, R17.reuse ;  /* 0x00000001ff1d0819 */ /* 0x100fe40000011611 */
[C-C-:B------:R-:W-:Y:S02]  /*3af0*/  @P0 SHF.R.U64 R27, R16.reuse, 0x1, R17.reuse ;  /* 0x00000001101b0819 */ /* 0x140fe40000001211 */
[----:B------:R-:W-:-:S02]  /*3b00*/  @P0 SHF.L.U64.HI R22, R16, R31, R17 ;  /* 0x0000001f10160219 */ /* 0x000fc40000010211 */
[----:B------:R-:W-:Y:S02]  /*3b10*/  @P0 SHF.R.U32.HI R19, RZ, R12, R23 ;  /* 0x0000000cff130219 */ /* 0x000fe40000011617 */
[----:B------:R-:W-:Y:S02]  /*3b20*/  @P0 LOP3.LUT R16, R25, R18, RZ, 0xfc, !PT ;  /* 0x0000001219100212 */ /* 0x000fe400078efcff */
[----:B0-----:R-:W-:Y:S02]  /*3b30*/  @P0 SHF.L.U32 R20, R14, R31, RZ ;  /* 0x0000001f0e140219 */ /* 0x001fe400000006ff */
[----:B------:R-:W-:Y:S01]  /*3b40*/  @P0 SHF.R.U64 R27, R27, R12, R29 ;  /* 0x0000000c1b1b0219 */ /* 0x000fe2000000121d */
[----:B------:R-:W-:Y:S01]  /*3b50*/  IMAD.SHL.U32 R18, R16, 0x4, RZ ;  /* 0x0000000410127824 */ /* 0x000fe200078e00ff */
[----:B------:R-:W-:Y:S02]  /*3b60*/  @P0 LOP3.LUT R17, R22, R19, RZ, 0xfc, !PT ;  /* 0x0000001316110212 */ /* 0x000fe400078efcff */
[----:B------:R-:W-:-:S02]  /*3b70*/  @P0 SHF.L.U64.HI R31, R14, R31, R15 ;  /* 0x0000001f0e1f0219 */ /* 0x000fc4000001020f */
[----:B------:R-:W-:Y:S02]  /*3b80*/  @P0 SHF.R.U32.HI R12, RZ, R12, R29 ;  /* 0x0000000cff0c0219 */ /* 0x000fe4000001161d */
[----:B------:R-:W-:Y:S02]  /*3b90*/  @P0 LOP3.LUT R14, R20, R27, RZ, 0xfc, !PT ;  /* 0x0000001b140e0212 */ /* 0x000fe400078efcff */
[----:B------:R-:W-:Y:S02]  /*3ba0*/  SHF.L.U64.HI R19, R16, 0x2, R17 ;  /* 0x0000000210137819 */ /* 0x000fe40000010211 */
[----:B------:R-:W-:Y:S02]  /*3bb0*/  @P0 LOP3.LUT R15, R31, R12, RZ, 0xfc, !PT ;  /* 0x0000000c1f0f0212 */ /* 0x000fe400078efcff */
[----:B------:R-:W-:Y:S02]  /*3bc0*/  SHF.L.W.U32.HI R17, R17, 0x2, R14 ;  /* 0x0000000211117819 */ /* 0x000fe40000010e0e */
[----:B------:R-:W-:-:S02]  /*3bd0*/  IADD3 RZ, P0, PT, RZ, -R18, RZ ;  /* 0x80000012ffff7210 */ /* 0x000fc40007f1e0ff */
[----:B------:R-:W-:Y:S02]  /*3be0*/  LOP3.LUT R12, RZ, R19, RZ, 0x33, !PT ;  /* 0x00000013ff0c7212 */ /* 0x000fe400078e33ff */
[----:B------:R-:W-:Y:S02]  /*3bf0*/  SHF.L.W.U32.HI R14, R14, 0x2, R15 ;  /* 0x000000020e0e7819 */ /* 0x000fe40000010e0f */
[----:B------:R-:W-:Y:S02]  /*3c00*/  LOP3.LUT R16, RZ, R17, RZ, 0x33, !PT ;  /* 0x00000011ff107212 */ /* 0x000fe400078e33ff */
[----:B------:R-:W-:Y:S02]  /*3c10*/  IADD3.X R20, P0, PT, RZ, R12, RZ, P0, !PT ;  /* 0x0000000cff147210 */ /* 0x000fe4000071e4ff */
[----:B------:R-:W-:Y:S02]  /*3c20*/  LOP3.LUT R12, RZ, R14, RZ, 0x33, !PT ;  /* 0x0000000eff0c7212 */ /* 0x000fe400078e33ff */
[----:B------:R-:W-:-:S02]  /*3c30*/  IADD3.X R16, P1, PT, RZ, R16, RZ, P0, !PT ;  /* 0x00000010ff107210 */ /* 0x000fc4000073e4ff */
[----:B------:R-:W-:-:S03]  /*3c40*/  ISETP.GT.U32.AND P2, PT, R17, -0x1, PT ;  /* 0xffffffff1100780c */ /* 0x000fc60003f44070 */
[----:B------:R-:W-:Y:S01]  /*3c50*/  IMAD.X R21, RZ, RZ, R12, P1 ;  /* 0x000000ffff157224 */ /* 0x000fe200008e060c */
[----:B------:R-:W-:-:S04]  /*3c60*/  ISETP.GT.AND.EX P0, PT, R14, -0x1, PT, P2 ;  /* 0xffffffff0e00780c */ /* 0x000fc80003f04320 */
[----:B------:R-:W-:Y:S02]  /*3c70*/  SEL R12, R14, R21, P0 ;  /* 0x000000150e0c7207 */ /* 0x000fe40000000000 */
[----:B------:R-:W-:Y:S02]  /*3c80*/  SEL R17, R17, R16, P0 ;  /* 0x0000001011117207 */ /* 0x000fe40000000000 */
[----:B------:R-:W-:Y:S02]  /*3c90*/  ISETP.NE.U32.AND P1, PT, R12, RZ, PT ;  /* 0x000000ff0c00720c */ /* 0x000fe40003f25070 */
[----:B------:R-:W-:Y:S02]  /*3ca0*/  SEL R19, R19, R20, P0 ;  /* 0x0000001413137207 */ /* 0x000fe40000000000 */
[----:B------:R-:W-:Y:S01]  /*3cb0*/  SEL R21, R17, R12, !P1 ;  /* 0x0000000c11157207 */ /* 0x000fe20004800000 */
[----:B------:R-:W-:-:S05]  /*3cc0*/  @!P0 IMAD.MOV R18, RZ, RZ, -R18 ;  /* 0x000000ffff128224 */ /* 0x000fca00078e0a12 */
[----:B------:R-:W0:Y:S02]  /*3cd0*/  FLO.U32 R21, R21 ;  /* 0x0000001500157300 */ /* 0x000e2400000e0000 */
[C---:B0-----:R-:W-:Y:S02]  /*3ce0*/  IADD3 R22, PT, PT, -R21.reuse, 0x1f, RZ ;  /* 0x0000001f15167810 */ /* 0x041fe40007ffe1ff */
[----:B------:R-:W-:-:S03]  /*3cf0*/  IADD3 R16, PT, PT, -R21, 0x3f, RZ ;  /* 0x0000003f15107810 */ /* 0x000fc60007ffe1ff */
[----:B------:R-:W-:-:S05]  /*3d00*/  @P1 IMAD.MOV R16, RZ, RZ, R22 ;  /* 0x000000ffff101224 */ /* 0x000fca00078e0216 */
[----:B------:R-:W-:-:S13]  /*3d10*/  ISETP.NE.AND P1, PT, R16, RZ, PT ;  /* 0x000000ff1000720c */ /* 0x000fda0003f25270 */
[----:B------:R-:W-:Y:S05]  /*3d20*/  @!P1 BRA `(.L_x_47) ;  /* 0x0000000000289947 */ /* 0x000fea0003800000 */
[--C-:B------:R-:W-:Y:S02]  /*3d30*/  SHF.R.U64 R20, R18, 0x1, R19.reuse ;  /* 0x0000000112147819 */ /* 0x100fe40000001213 */
[C---:B------:R-:W-:Y:S02]  /*3d40*/  LOP3.LUT R18, R16.reuse, 0x3f, RZ, 0xc0, !PT ;  /* 0x0000003f10127812 */ /* 0x040fe400078ec0ff */
[----:B------:R-:W-:Y:S02]  /*3d50*/  SHF.R.U32.HI R22, RZ, 0x1, R19 ;  /* 0x00000001ff167819 */ /* 0x000fe40000011613 */
[----:B------:R-:W-:Y:S02]  /*3d60*/  LOP3.LUT R19, R16, 0x3f, RZ, 0xc, !PT ;  /* 0x0000003f10137812 */ /* 0x000fe400078e0cff */
[CC--:B------:R-:W-:Y:S02]  /*3d70*/  SHF.L.U64.HI R21, R17.reuse, R18.reuse, R12 ;  /* 0x0000001211157219 */ /* 0x0c0fe4000001020c */
[----:B------:R-:W-:-:S02]  /*3d80*/  SHF.L.U32 R18, R17, R18, RZ ;  /* 0x0000001211127219 */ /* 0x000fc400000006ff */
[-CC-:B------:R-:W-:Y:S02]  /*3d90*/  SHF.R.U64 R17, R20, R19.reuse, R22.reuse ;  /* 0x0000001314117219 */ /* 0x180fe40000001216 */
[----:B------:R-:W-:Y:S02]  /*3da0*/  SHF.R.U32.HI R12, RZ, R19, R22 ;  /* 0x00000013ff0c7219 */ /* 0x000fe40000011616 */
[----:B------:R-:W-:Y:S02]  /*3db0*/  LOP3.LUT R17, R18, R17, RZ, 0xfc, !PT ;  /* 0x0000001112117212 */ /* 0x000fe400078efcff */
[----:B------:R-:W-:-:S07]  /*3dc0*/  LOP3.LUT R12, R21, R12, RZ, 0xfc, !PT ;  /* 0x0000000c150c7212 */ /* 0x000fce00078efcff */
.L_x_47:
[----:B------:R-:W-:Y:S05]  /*3dd0*/  BSYNC.RECONVERGENT B2 ;  /* 0x0000000000027941 */ /* 0x000fea0003800200 */
.L_x_46:
[----:B------:R-:W-:-:S04]  /*3de0*/  IMAD.WIDE.U32 R20, R17, 0x2168c235, RZ ;  /* 0x2168c23511147825 */ /* 0x000fc800078e00ff */
[----:B------:R-:W-:Y:S01]  /*3df0*/  IMAD.MOV.U32 R18, RZ, RZ, R21 ;  /* 0x000000ffff127224 */ /* 0x000fe200078e0015 */
[----:B------:R-:W-:Y:S01]  /*3e00*/  IADD3 RZ, P1, PT, R20, R20, RZ ;  /* 0x0000001414ff7210 */ /* 0x000fe20007f3e0ff */
[----:B------:R-:W-:Y:S02]  /*3e10*/  IMAD.MOV.U32 R19, RZ, RZ, RZ ;  /* 0x000000ffff137224 */ /* 0x000fe400078e00ff */
[----:B------:R-:W-:Y:S02]  /*3e20*/  IMAD R21, R12, -0x36f0255e, RZ ;  /* 0xc90fdaa20c157824 */ /* 0x000fe400078e02ff */
[----:B------:R-:W-:-:S04]  /*3e30*/  IMAD.WIDE.U32 R18, R17, -0x36f0255e, R18 ;  /* 0xc90fdaa211127825 */ /* 0x000fc800078e0012 */
[----:B------:R-:W-:-:S04]  /*3e40*/  IMAD.HI.U32 R17, R12, -0x36f0255e, RZ ;  /* 0xc90fdaa20c117827 */ /* 0x000fc800078e00ff */
[----:B------:R-:W-:-:S04]  /*3e50*/  IMAD.WIDE.U32 R18, P2, R12, 0x2168c235, R18 ;  /* 0x2168c2350c127825 */ /* 0x000fc80007840012 */
[----:B------:R-:W-:Y:S01]  /*3e60*/  IMAD.X R12, RZ, RZ, R17, P2 ;  /* 0x000000ffff0c7224 */ /* 0x000fe200010e0611 */
[----:B------:R-:W-:Y:S02]  /*3e70*/  IADD3 R17, P2, PT, R21, R19, RZ ;  /* 0x0000001315117210 */ /* 0x000fe40007f5e0ff */
[----:B------:R-:W-:Y:S02]  /*3e80*/  IADD3.X RZ, P1, PT, R18, R18, RZ, P1, !PT ;  /* 0x0000001212ff7210 */ /* 0x000fe40000f3e4ff */
[C---:B------:R-:W-:Y:S01]  /*3e90*/  ISETP.GT.U32.AND P3, PT, R17.reuse, RZ, PT ;  /* 0x000000ff1100720c */ /* 0x040fe20003f64070 */
[----:B------:R-:W-:Y:S01]  /*3ea0*/  IMAD.X R12, RZ, RZ, R12, P2 ;  /* 0x000000ffff0c7224 */ /* 0x000fe200010e060c */
[----:B------:R-:W-:-:S04]  /*3eb0*/  IADD3.X R18, P2, PT, R17, R17, RZ, P1, !PT ;  /* 0x0000001111127210 */ /* 0x000fc80000f5e4ff */
[C---:B------:R-:W-:Y:S01]  /*3ec0*/  ISETP.GT.AND.EX P1, PT, R12.reuse, RZ, PT, P3 ;  /* 0x000000ff0c00720c */ /* 0x040fe20003f24330 */
[----:B------:R-:W-:-:S03]  /*3ed0*/  IMAD.X R19, R12, 0x1, R12, P2 ;  /* 0x000000010c137824 */ /* 0x000fc600010e060c */
[----:B------:R-:W-:Y:S02]  /*3ee0*/  SEL R18, R18, R17, P1 ;  /* 0x0000001112127207 */ /* 0x000fe40000800000 */
[----:B------:R-:W-:Y:S02]  /*3ef0*/  SEL R17, R19, R12, P1 ;  /* 0x0000000c13117207 */ /* 0x000fe40000800000 */
[----:B------:R-:W-:Y:S02]  /*3f00*/  IADD3 R12, P2, PT, R18, 0x1, RZ ;  /* 0x00000001120c7810 */ /* 0x000fe40007f5e0ff */
[----:B------:R-:W-:Y:S02]  /*3f10*/  SEL R19, RZ, 0xffffffff, !P1 ;  /* 0xffffffffff137807 */ /* 0x000fe40004800000 */
[----:B------:R-:W-:Y:S01]  /*3f20*/  LOP3.LUT P1, R13, R13, 0x80000000, RZ, 0xc0, !PT ;  /* 0x800000000d0d7812 */ /* 0x000fe2000782c0ff */
[----:B------:R-:W-:Y:S02]  /*3f30*/  IMAD.X R17, RZ, RZ, R17, P2 ;  /* 0x000000ffff117224 */ /* 0x000fe400010e0611 */
[----:B------:R-:W-:Y:S01]  /*3f40*/  IMAD.IADD R18, R19, 0x1, -R16 ;  /* 0x0000000113127824 */ /* 0x000fe200078e0a10 */
[----:B------:R-:W-:-:S02]  /*3f50*/  SHF.R.U32.HI R19, RZ, 0x1e, R15 ;  /* 0x0000001eff137819 */ /* 0x000fc4000001160f */
[----:B------:R-:W-:Y:S02]  /*3f60*/  SHF.R.U64 R12, R12, 0xa, R17 ;  /* 0x0000000a0c0c7819 */ /* 0x000fe40000001211 */
[----:B------:R-:W-:Y:S02]  /*3f70*/  LEA.HI R14, R14, R19, RZ, 0x1 ;  /* 0x000000130e0e7211 */ /* 0x000fe400078f08ff */
[----:B------:R-:W-:Y:S02]  /*3f80*/  IADD3 R12, P2, PT, R12, 0x1, RZ ;  /* 0x000000010c0c7810 */ /* 0x000fe40007f5e0ff */
[----:B------:R-:W-:Y:S01]  /*3f90*/  @!P0 LOP3.LUT R13, R13, 0x80000000, RZ, 0x3c, !PT ;  /* 0x800000000d0d8812 */ /* 0x000fe200078e3cff */
[----:B------:R-:W-:Y:S01]  /*3fa0*/  @P1 IMAD.MOV R14, RZ, RZ, -R14 ;  /* 0x000000ffff0e1224 */ /* 0x000fe200078e0a0e */
[----:B------:R-:W-:-:S04]  /*3fb0*/  LEA.HI.X R17, R17, RZ, RZ, 0x16, P2 ;  /* 0x000000ff11117211 */ /* 0x000fc800010fb4ff */
[--C-:B------:R-:W-:Y:S01]  /*3fc0*/  SHF.R.U64 R16, R12, 0x1, R17.reuse ;  /* 0x000000010c107819 */ /* 0x100fe20000001211 */
[----:B------:R-:W-:Y:S01]  /*3fd0*/  IMAD.SHL.U32 R12, R18, 0x100000, RZ ;  /* 0x00100000120c7824 */ /* 0x000fe200078e00ff */
[----:B------:R-:W-:Y:S02]  /*3fe0*/  SHF.R.U32.HI R15, RZ, 0x1, R17 ;  /* 0x00000001ff0f7819 */ /* 0x000fe40000011611 */
[----:B------:R-:W-:-:S04]  /*3ff0*/  IADD3 R16, P2, P3, RZ, RZ, R16 ;  /* 0x000000ffff107210 */ /* 0x000fc80007b5e010 */
[----:B------:R-:W-:-:S04]  /*4000*/  IADD3.X R12, PT, PT, R12, 0x3fe00000, R15, P2, P3 ;  /* 0x3fe000000c0c7810 */ /* 0x000fc800017e640f */
[----:B------:R-:W-:-:S07]  /*4010*/  LOP3.LUT R13, R12, R13, RZ, 0xfc, !PT ;  /* 0x0000000d0c0d7212 */ /* 0x000fce00078efcff */
.L_x_41:
[----:B------:R-:W-:Y:S02]  /*4020*/  IMAD.MOV.U32 R17, RZ, RZ, R13 ;  /* 0x000000ffff117224 */ /* 0x000fe400078e000d */
[----:B------:R-:W-:Y:S02]  /*4030*/  IMAD.MOV.U32 R12, RZ, RZ, R2 ;  /* 0x000000ffff0c7224 */ /* 0x000fe400078e0002 */
[----:B------:R-:W-:-:S04]  /*4040*/  IMAD.MOV.U32 R13, RZ, RZ, 0x0 ;  /* 0x00000000ff0d7424 */ /* 0x000fc800078e00ff */
[----:B------:R-:W-:Y:S05]  /*4050*/  RET.REL.NODEC R12 `(_Z25haversine_distance_kerneliPKdS0_S0_S0_Pd) ;  /* 0xffffffbc0ce87950 */ /* 0x000fea0003c3ffff */
.L_x_48:
[----:B------:R-:W-:-:S00]  /*4060*/  BRA `(.L_x_48) ;  /* 0xfffffffc00fc7947 */ /* 0x000fc0000383ffff */
[----:B------:R-:W-:-:S00]  /*4070*/  NOP ;  /* 0x0000000000007918 */ /* 0x000fc00000000000 */
        /* <DEDUP_REMOVED lines=8> */
.L_x_52:


//--------------------- .nv.global.init           --------------------------
	.section	.nv.global.init,"aw",@progbits
	.align	16
.nv.global.init:
	.type		__cudart_sin_cos_coeffs,@object
	.size		__cudart_sin_cos_coeffs,(__cudart_i2opi_d - __cudart_sin_cos_coeffs)
__cudart_sin_cos_coeffs:
        /*0000*/ 	.byte	0x46, 0xd2, 0xb0, 0x2c, 0xf1, 0xe5, 0x5a, 0xbe, 0x92, 0xe3, 0xac, 0x69, 0xe3, 0x1d, 0xc7, 0x3e
        /*0010*/ 	.byte	0xa1, 0x62, 0xdb, 0x19, 0xa0, 0x01, 0x2a, 0xbf, 0x18, 0x08, 0x11, 0x11, 0x11, 0x11, 0x81, 0x3f
        /*0020*/ 	.byte	0x54, 0x55, 0x55, 0x55, 0x55, 0x55, 0xc5, 0xbf, 0x00, 0x00, 0x00, 0x00, 0x00, 0x00, 0x00, 0x00
        /*0030*/ 	.byte	0x00, 0x00, 0x00, 0x00, 0x00, 0x00, 0x00, 0x00, 0x64, 0x81, 0xfd, 0x20, 0x83, 0xff, 0xa8, 0xbd
        /*0040*/ 	.byte	0x28, 0x85, 0xef, 0xc1, 0xa7, 0xee, 0x21, 0x3e, 0xd9, 0xe6, 0x06, 0x8e, 0x4f, 0x7e, 0x92, 0xbe
        /*0050*/ 	.byte	0xe9, 0xbc, 0xdd, 0x19, 0xa0, 0x01, 0xfa, 0x3e, 0x47, 0x5d, 0xc1, 0x16, 0x6c, 0xc1, 0x56, 0xbf
        /*0060*/ 	.byte	0x51, 0x55, 0x55, 0x55, 0x55, 0x55, 0xa5, 0x3f, 0x00, 0x00, 0x00, 0x00, 0x00, 0x00, 0xe0, 0xbf
        /*0070*/ 	.byte	0x00, 0x00, 0x00, 0x00, 0x00, 0x00, 0xf0, 0x3f, 0x00, 0x00, 0x00, 0x00, 0x00, 0x00, 0x00, 0x00
	.type		__cudart_i2opi_d,@object
	.size		__cudart_i2opi_d,(.L_0 - __cudart_i2opi_d)
__cudart_i2opi_d:
        /* <DEDUP_REMOVED lines=9> */
.L_0:


//--------------------- .nv.shared.reserved.0     --------------------------
	.section	.nv.shared.reserved.0,"aw",@nobits
	.weak		__nv_reservedSMEM_offset_0_alias
	.size		__nv_reservedSMEM_offset_0_alias, 0, 64
	.other		__nv_reservedSMEM_offset_0_alias,@"STO_CUDA_RESERVED_SHARED STV_DEFAULT"
__nv_reservedSMEM_offset_0_alias:
	.zero		0
	.zero		64


//--------------------- .nv.constant0._Z25haversine_distance_kerneliPKdS0_S0_S0_Pd --------------------------
	.section	.nv.constant0._Z25haversine_distance_kerneliPKdS0_S0_S0_Pd,"a",@progbits
	.sectionflags	@""
	.align	4
.nv.constant0._Z25haversine_distance_kerneliPKdS0_S0_S0_Pd:
	.zero		944


//--------------------- SYMBOLS --------------------------

	.type		.nv.reservedSmem.offset0,@object
	.size		.nv.reservedSmem.offset0,0x4
